//
// Generated by NVIDIA NVVM Compiler
//
// Compiler Build ID: CL-36424714
// Cuda compilation tools, release 13.0, V13.0.88
// Based on NVVM 20.0.0
//

.version 9.0
.target sm_100
.address_size 64

	// .globl	_Z10gather_bigIfmEvPT_PT0_S1_iiiii
.global .align 1 .b8 _ZN34_INTERNAL_dde397e5_4_k_cu_3044043c4cuda3std3__45__cpo5beginE[1];
.global .align 1 .b8 _ZN34_INTERNAL_dde397e5_4_k_cu_3044043c4cuda3std3__45__cpo3endE[1];
.global .align 1 .b8 _ZN34_INTERNAL_dde397e5_4_k_cu_3044043c4cuda3std3__45__cpo6cbeginE[1];
.global .align 1 .b8 _ZN34_INTERNAL_dde397e5_4_k_cu_3044043c4cuda3std3__45__cpo4cendE[1];
.global .align 1 .b8 _ZN34_INTERNAL_dde397e5_4_k_cu_3044043c4cuda3std3__45__cpo6rbeginE[1];
.global .align 1 .b8 _ZN34_INTERNAL_dde397e5_4_k_cu_3044043c4cuda3std3__45__cpo4rendE[1];
.global .align 1 .b8 _ZN34_INTERNAL_dde397e5_4_k_cu_3044043c4cuda3std3__45__cpo7crbeginE[1];
.global .align 1 .b8 _ZN34_INTERNAL_dde397e5_4_k_cu_3044043c4cuda3std3__45__cpo5crendE[1];
.global .align 1 .b8 _ZN34_INTERNAL_dde397e5_4_k_cu_3044043c4cuda3std3__436_GLOBAL__N__dde397e5_4_k_cu_3044043c6ignoreE[1];
.global .align 1 .b8 _ZN34_INTERNAL_dde397e5_4_k_cu_3044043c4cuda3std3__419piecewise_constructE[1];
.global .align 1 .b8 _ZN34_INTERNAL_dde397e5_4_k_cu_3044043c4cuda3std3__48in_placeE[1];
.global .align 1 .b8 _ZN34_INTERNAL_dde397e5_4_k_cu_3044043c4cuda3std3__420unreachable_sentinelE[1];
.global .align 1 .b8 _ZN34_INTERNAL_dde397e5_4_k_cu_3044043c4cuda3std3__47nulloptE[1];
.global .align 1 .b8 _ZN34_INTERNAL_dde397e5_4_k_cu_3044043c4cuda3std3__48unexpectE[1];
.global .align 1 .b8 _ZN34_INTERNAL_dde397e5_4_k_cu_3044043c4cuda3std6ranges3__45__cpo4swapE[1];
.global .align 1 .b8 _ZN34_INTERNAL_dde397e5_4_k_cu_3044043c4cuda3std6ranges3__45__cpo9iter_moveE[1];
.global .align 1 .b8 _ZN34_INTERNAL_dde397e5_4_k_cu_3044043c4cuda3std6ranges3__45__cpo5beginE[1];
.global .align 1 .b8 _ZN34_INTERNAL_dde397e5_4_k_cu_3044043c4cuda3std6ranges3__45__cpo3endE[1];
.global .align 1 .b8 _ZN34_INTERNAL_dde397e5_4_k_cu_3044043c4cuda3std6ranges3__45__cpo6cbeginE[1];
.global .align 1 .b8 _ZN34_INTERNAL_dde397e5_4_k_cu_3044043c4cuda3std6ranges3__45__cpo4cendE[1];
.global .align 1 .b8 _ZN34_INTERNAL_dde397e5_4_k_cu_3044043c4cuda3std6ranges3__45__cpo7advanceE[1];
.global .align 1 .b8 _ZN34_INTERNAL_dde397e5_4_k_cu_3044043c4cuda3std6ranges3__45__cpo9iter_swapE[1];
.global .align 1 .b8 _ZN34_INTERNAL_dde397e5_4_k_cu_3044043c4cuda3std6ranges3__45__cpo4nextE[1];
.global .align 1 .b8 _ZN34_INTERNAL_dde397e5_4_k_cu_3044043c4cuda3std6ranges3__45__cpo4prevE[1];
.global .align 1 .b8 _ZN34_INTERNAL_dde397e5_4_k_cu_3044043c4cuda3std6ranges3__45__cpo4dataE[1];
.global .align 1 .b8 _ZN34_INTERNAL_dde397e5_4_k_cu_3044043c4cuda3std6ranges3__45__cpo5cdataE[1];
.global .align 1 .b8 _ZN34_INTERNAL_dde397e5_4_k_cu_3044043c4cuda3std6ranges3__45__cpo4sizeE[1];
.global .align 1 .b8 _ZN34_INTERNAL_dde397e5_4_k_cu_3044043c4cuda3std6ranges3__45__cpo5ssizeE[1];
.global .align 1 .b8 _ZN34_INTERNAL_dde397e5_4_k_cu_3044043c4cuda3std6ranges3__45__cpo8distanceE[1];
.global .align 1 .b8 _ZN34_INTERNAL_dde397e5_4_k_cu_3044043c6thrust24THRUST_300001_SM_1000_NS6system6detail10sequential3seqE[1];
.global .align 1 .b8 _ZN34_INTERNAL_dde397e5_4_k_cu_3044043c6thrust24THRUST_300001_SM_1000_NS12placeholders2_1E[1];
.global .align 1 .b8 _ZN34_INTERNAL_dde397e5_4_k_cu_3044043c6thrust24THRUST_300001_SM_1000_NS12placeholders2_2E[1];
.global .align 1 .b8 _ZN34_INTERNAL_dde397e5_4_k_cu_3044043c6thrust24THRUST_300001_SM_1000_NS12placeholders2_3E[1];
.global .align 1 .b8 _ZN34_INTERNAL_dde397e5_4_k_cu_3044043c6thrust24THRUST_300001_SM_1000_NS12placeholders2_4E[1];
.global .align 1 .b8 _ZN34_INTERNAL_dde397e5_4_k_cu_3044043c6thrust24THRUST_300001_SM_1000_NS12placeholders2_5E[1];
.global .align 1 .b8 _ZN34_INTERNAL_dde397e5_4_k_cu_3044043c6thrust24THRUST_300001_SM_1000_NS12placeholders2_6E[1];
.global .align 1 .b8 _ZN34_INTERNAL_dde397e5_4_k_cu_3044043c6thrust24THRUST_300001_SM_1000_NS12placeholders2_7E[1];
.global .align 1 .b8 _ZN34_INTERNAL_dde397e5_4_k_cu_3044043c6thrust24THRUST_300001_SM_1000_NS12placeholders2_8E[1];
.global .align 1 .b8 _ZN34_INTERNAL_dde397e5_4_k_cu_3044043c6thrust24THRUST_300001_SM_1000_NS12placeholders2_9E[1];
.global .align 1 .b8 _ZN34_INTERNAL_dde397e5_4_k_cu_3044043c6thrust24THRUST_300001_SM_1000_NS12placeholders3_10E[1];

.visible .entry _Z10gather_bigIfmEvPT_PT0_S1_iiiii(
	.param .u64 .ptr .align 1 _Z10gather_bigIfmEvPT_PT0_S1_iiiii_param_0,
	.param .u64 .ptr .align 1 _Z10gather_bigIfmEvPT_PT0_S1_iiiii_param_1,
	.param .u64 .ptr .align 1 _Z10gather_bigIfmEvPT_PT0_S1_iiiii_param_2,
	.param .u32 _Z10gather_bigIfmEvPT_PT0_S1_iiiii_param_3,
	.param .u32 _Z10gather_bigIfmEvPT_PT0_S1_iiiii_param_4,
	.param .u32 _Z10gather_bigIfmEvPT_PT0_S1_iiiii_param_5,
	.param .u32 _Z10gather_bigIfmEvPT_PT0_S1_iiiii_param_6,
	.param .u32 _Z10gather_bigIfmEvPT_PT0_S1_iiiii_param_7
)
{
	.reg .pred 	%p<5>;
	.reg .b32 	%r<36>;
	.reg .b32 	%f<4>;
	.reg .b64 	%rd<33>;

	ld.param.u64 	%rd4, [_Z10gather_bigIfmEvPT_PT0_S1_iiiii_param_0];
	ld.param.u64 	%rd5, [_Z10gather_bigIfmEvPT_PT0_S1_iiiii_param_1];
	ld.param.u64 	%rd6, [_Z10gather_bigIfmEvPT_PT0_S1_iiiii_param_2];
	ld.param.u32 	%r2, [_Z10gather_bigIfmEvPT_PT0_S1_iiiii_param_3];
	ld.param.u32 	%r3, [_Z10gather_bigIfmEvPT_PT0_S1_iiiii_param_4];
	ld.param.u32 	%r4, [_Z10gather_bigIfmEvPT_PT0_S1_iiiii_param_5];
	ld.param.u32 	%r5, [_Z10gather_bigIfmEvPT_PT0_S1_iiiii_param_6];
	ld.param.u32 	%r6, [_Z10gather_bigIfmEvPT_PT0_S1_iiiii_param_7];
	cvta.to.global.u64 	%rd1, %rd6;
	cvta.to.global.u64 	%rd2, %rd4;
	cvta.to.global.u64 	%rd3, %rd5;
	mov.u32 	%r7, %tid.x;
	mov.u32 	%r8, %ntid.x;
	mov.u32 	%r9, %ctaid.x;
	mad.lo.s32 	%r1, %r8, %r9, %r7;
	setp.eq.s32 	%p1, %r6, 1;
	@%p1 bra 	$L__BB0_4;
	setp.ne.s32 	%p2, %r6, 0;
	@%p2 bra 	$L__BB0_6;
	mul.lo.s32 	%r17, %r4, %r3;
	mul.lo.s32 	%r18, %r17, %r5;
	setp.ge.s32 	%p4, %r1, %r18;
	@%p4 bra 	$L__BB0_6;
	shl.b32 	%r19, %r1, 1;
	mul.lo.s32 	%r20, %r5, %r3;
	cvt.s64.s32 	%rd16, %r3;
	div.s32 	%r21, %r19, %r20;
	mul.lo.s32 	%r22, %r21, %r20;
	sub.s32 	%r23, %r19, %r22;
	div.s32 	%r24, %r23, %r3;
	mul.lo.s32 	%r25, %r24, %r3;
	sub.s32 	%r26, %r23, %r25;
	mad.lo.s32 	%r27, %r21, %r5, %r24;
	mul.wide.s32 	%rd17, %r27, 8;
	add.s64 	%rd18, %rd3, %rd17;
	ld.global.u64 	%rd19, [%rd18];
	cvt.s64.s32 	%rd20, %r26;
	mad.lo.s64 	%rd21, %rd19, %rd16, %rd20;
	shl.b64 	%rd22, %rd21, 2;
	add.s64 	%rd23, %rd2, %rd22;
	ld.global.f32 	%f2, [%rd23];
	mul.wide.s32 	%rd24, %r19, 4;
	add.s64 	%rd25, %rd1, %rd24;
	st.global.f32 	[%rd25], %f2;
	or.b32  	%r28, %r19, 1;
	div.s32 	%r29, %r28, %r20;
	mul.lo.s32 	%r30, %r29, %r20;
	sub.s32 	%r31, %r28, %r30;
	div.s32 	%r32, %r31, %r3;
	mul.lo.s32 	%r33, %r32, %r3;
	sub.s32 	%r34, %r31, %r33;
	mad.lo.s32 	%r35, %r29, %r5, %r32;
	mul.wide.s32 	%rd26, %r35, 8;
	add.s64 	%rd27, %rd3, %rd26;
	ld.global.u64 	%rd28, [%rd27];
	cvt.s64.s32 	%rd29, %r34;
	mad.lo.s64 	%rd30, %rd28, %rd16, %rd29;
	shl.b64 	%rd31, %rd30, 2;
	add.s64 	%rd32, %rd2, %rd31;
	ld.global.f32 	%f3, [%rd32];
	st.global.f32 	[%rd25+4], %f3;
	bra.uni 	$L__BB0_6;
$L__BB0_4:
	mul.lo.s32 	%r10, %r4, %r2;
	mul.lo.s32 	%r11, %r10, %r5;
	setp.ge.s32 	%p3, %r1, %r11;
	@%p3 bra 	$L__BB0_6;
	mul.lo.s32 	%r12, %r5, %r4;
	div.s32 	%r13, %r1, %r12;
	mul.lo.s32 	%r14, %r13, %r12;
	sub.s32 	%r15, %r1, %r14;
	mul.lo.s32 	%r16, %r13, %r3;
	cvt.s64.s32 	%rd7, %r16;
	mul.wide.s32 	%rd8, %r15, 8;
	add.s64 	%rd9, %rd3, %rd8;
	ld.global.u64 	%rd10, [%rd9];
	add.s64 	%rd11, %rd10, %rd7;
	shl.b64 	%rd12, %rd11, 2;
	add.s64 	%rd13, %rd2, %rd12;
	ld.global.f32 	%f1, [%rd13];
	mul.wide.s32 	%rd14, %r1, 4;
	add.s64 	%rd15, %rd1, %rd14;
	st.global.f32 	[%rd15], %f1;
$L__BB0_6:
	ret;

}
	// .globl	_Z7gather1I6__halfmEvPT_PT0_S2_iiiii
.visible .entry _Z7gather1I6__halfmEvPT_PT0_S2_iiiii(
	.param .u64 .ptr .align 1 _Z7gather1I6__halfmEvPT_PT0_S2_iiiii_param_0,
	.param .u64 .ptr .align 1 _Z7gather1I6__halfmEvPT_PT0_S2_iiiii_param_1,
	.param .u64 .ptr .align 1 _Z7gather1I6__halfmEvPT_PT0_S2_iiiii_param_2,
	.param .u32 _Z7gather1I6__halfmEvPT_PT0_S2_iiiii_param_3,
	.param .u32 _Z7gather1I6__halfmEvPT_PT0_S2_iiiii_param_4,
	.param .u32 _Z7gather1I6__halfmEvPT_PT0_S2_iiiii_param_5,
	.param .u32 _Z7gather1I6__halfmEvPT_PT0_S2_iiiii_param_6,
	.param .u32 _Z7gather1I6__halfmEvPT_PT0_S2_iiiii_param_7
)
{
	.reg .pred 	%p<5>;
	.reg .b16 	%rs<3>;
	.reg .b32 	%r<27>;
	.reg .b64 	%rd<26>;

	ld.param.u64 	%rd4, [_Z7gather1I6__halfmEvPT_PT0_S2_iiiii_param_0];
	ld.param.u64 	%rd5, [_Z7gather1I6__halfmEvPT_PT0_S2_iiiii_param_1];
	ld.param.u64 	%rd6, [_Z7gather1I6__halfmEvPT_PT0_S2_iiiii_param_2];
	ld.param.u32 	%r2, [_Z7gather1I6__halfmEvPT_PT0_S2_iiiii_param_3];
	ld.param.u32 	%r3, [_Z7gather1I6__halfmEvPT_PT0_S2_iiiii_param_4];
	ld.param.u32 	%r4, [_Z7gather1I6__halfmEvPT_PT0_S2_iiiii_param_5];
	ld.param.u32 	%r5, [_Z7gather1I6__halfmEvPT_PT0_S2_iiiii_param_6];
	ld.param.u32 	%r6, [_Z7gather1I6__halfmEvPT_PT0_S2_iiiii_param_7];
	cvta.to.global.u64 	%rd1, %rd6;
	cvta.to.global.u64 	%rd2, %rd4;
	cvta.to.global.u64 	%rd3, %rd5;
	mov.u32 	%r7, %tid.x;
	mov.u32 	%r8, %ntid.x;
	mov.u32 	%r9, %ctaid.x;
	mad.lo.s32 	%r1, %r8, %r9, %r7;
	setp.eq.s32 	%p1, %r6, 1;
	@%p1 bra 	$L__BB1_4;
	setp.ne.s32 	%p2, %r6, 0;
	@%p2 bra 	$L__BB1_6;
	mul.lo.s32 	%r17, %r4, %r3;
	mul.lo.s32 	%r18, %r17, %r5;
	setp.ge.s32 	%p4, %r1, %r18;
	@%p4 bra 	$L__BB1_6;
	mul.lo.s32 	%r19, %r5, %r3;
	div.s32 	%r20, %r1, %r19;
	mul.lo.s32 	%r21, %r20, %r19;
	sub.s32 	%r22, %r1, %r21;
	div.s32 	%r23, %r22, %r3;
	mul.lo.s32 	%r24, %r23, %r3;
	sub.s32 	%r25, %r22, %r24;
	mul.wide.s32 	%rd16, %r1, 2;
	add.s64 	%rd17, %rd1, %rd16;
	mad.lo.s32 	%r26, %r20, %r5, %r23;
	mul.wide.s32 	%rd18, %r26, 8;
	add.s64 	%rd19, %rd3, %rd18;
	ld.global.u64 	%rd20, [%rd19];
	cvt.s64.s32 	%rd21, %r3;
	cvt.s64.s32 	%rd22, %r25;
	mad.lo.s64 	%rd23, %rd20, %rd21, %rd22;
	shl.b64 	%rd24, %rd23, 1;
	add.s64 	%rd25, %rd2, %rd24;
	ld.global.u16 	%rs2, [%rd25];
	st.global.u16 	[%rd17], %rs2;
	bra.uni 	$L__BB1_6;
$L__BB1_4:
	mul.lo.s32 	%r10, %r4, %r2;
	mul.lo.s32 	%r11, %r10, %r5;
	setp.ge.s32 	%p3, %r1, %r11;
	@%p3 bra 	$L__BB1_6;
	mul.lo.s32 	%r12, %r5, %r4;
	div.s32 	%r13, %r1, %r12;
	mul.lo.s32 	%r14, %r13, %r12;
	sub.s32 	%r15, %r1, %r14;
	mul.wide.s32 	%rd7, %r1, 2;
	add.s64 	%rd8, %rd1, %rd7;
	mul.lo.s32 	%r16, %r13, %r3;
	cvt.s64.s32 	%rd9, %r16;
	mul.wide.s32 	%rd10, %r15, 8;
	add.s64 	%rd11, %rd3, %rd10;
	ld.global.u64 	%rd12, [%rd11];
	add.s64 	%rd13, %rd12, %rd9;
	shl.b64 	%rd14, %rd13, 1;
	add.s64 	%rd15, %rd2, %rd14;
	ld.global.u16 	%rs1, [%rd15];
	st.global.u16 	[%rd8], %rs1;
$L__BB1_6:
	ret;

}
	// .globl	_Z4highIfmEvPT_PT0_S1_S3_iiiiiii
.visible .entry _Z4highIfmEvPT_PT0_S1_S3_iiiiiii(
	.param .u64 .ptr .align 1 _Z4highIfmEvPT_PT0_S1_S3_iiiiiii_param_0,
	.param .u64 .ptr .align 1 _Z4highIfmEvPT_PT0_S1_S3_iiiiiii_param_1,
	.param .u64 .ptr .align 1 _Z4highIfmEvPT_PT0_S1_S3_iiiiiii_param_2,
	.param .u64 .ptr .align 1 _Z4highIfmEvPT_PT0_S1_S3_iiiiiii_param_3,
	.param .u32 _Z4highIfmEvPT_PT0_S1_S3_iiiiiii_param_4,
	.param .u32 _Z4highIfmEvPT_PT0_S1_S3_iiiiiii_param_5,
	.param .u32 _Z4highIfmEvPT_PT0_S1_S3_iiiiiii_param_6,
	.param .u32 _Z4highIfmEvPT_PT0_S1_S3_iiiiiii_param_7,
	.param .u32 _Z4highIfmEvPT_PT0_S1_S3_iiiiiii_param_8,
	.param .u32 _Z4highIfmEvPT_PT0_S1_S3_iiiiiii_param_9,
	.param .u32 _Z4highIfmEvPT_PT0_S1_S3_iiiiiii_param_10
)
{
	.reg .pred 	%p<31>;
	.reg .b32 	%r<151>;
	.reg .b32 	%f<2>;
	.reg .b64 	%rd<97>;

	ld.param.u64 	%rd49, [_Z4highIfmEvPT_PT0_S1_S3_iiiiiii_param_1];
	ld.param.u64 	%rd50, [_Z4highIfmEvPT_PT0_S1_S3_iiiiiii_param_3];
	ld.param.u32 	%r65, [_Z4highIfmEvPT_PT0_S1_S3_iiiiiii_param_4];
	ld.param.u32 	%r66, [_Z4highIfmEvPT_PT0_S1_S3_iiiiiii_param_5];
	ld.param.u32 	%r147, [_Z4highIfmEvPT_PT0_S1_S3_iiiiiii_param_6];
	ld.param.u32 	%r130, [_Z4highIfmEvPT_PT0_S1_S3_iiiiiii_param_7];
	ld.param.u32 	%r128, [_Z4highIfmEvPT_PT0_S1_S3_iiiiiii_param_8];
	ld.param.u32 	%r70, [_Z4highIfmEvPT_PT0_S1_S3_iiiiiii_param_9];
	ld.param.u32 	%r71, [_Z4highIfmEvPT_PT0_S1_S3_iiiiiii_param_10];
	cvta.to.global.u64 	%rd1, %rd49;
	cvta.to.global.u64 	%rd2, %rd50;
	mov.u32 	%r72, %tid.x;
	mov.u32 	%r73, %ntid.x;
	mov.u32 	%r74, %ctaid.x;
	mad.lo.s32 	%r1, %r73, %r74, %r72;
	setp.ge.s32 	%p1, %r1, %r147;
	@%p1 bra 	$L__BB2_53;
	add.s32 	%r2, %r65, -1;
	add.s32 	%r3, %r2, %r66;
	setp.lt.s32 	%p2, %r3, 1;
	mov.b64 	%rd96, 0;
	@%p2 bra 	$L__BB2_52;
	add.s32 	%r4, %r71, %r65;
	add.s32 	%r5, %r2, %r71;
	add.s32 	%r77, %r65, %r66;
	setp.eq.s32 	%p3, %r77, 2;
	mov.b32 	%r142, 0;
	mov.u32 	%r125, %r142;
	mov.u32 	%r139, %r142;
	mov.u32 	%r145, %r1;
	@%p3 bra 	$L__BB2_35;
	and.b32  	%r142, %r3, 2147483646;
	neg.s32 	%r124, %r142;
	add.s32 	%r122, %r71, -2;
	add.s64 	%rd86, %rd2, 8;
	mov.b32 	%r125, 0;
	mov.b32 	%r121, 2;
	mov.u32 	%r123, %r5;
	mov.u32 	%r139, %r125;
	mov.u32 	%r145, %r1;
$L__BB2_4:
	ld.global.u64 	%rd5, [%rd86+-8];
	cvt.s64.s32 	%rd6, %r147;
	or.b64  	%rd52, %rd6, %rd5;
	and.b64  	%rd53, %rd52, -4294967296;
	setp.ne.s64 	%p4, %rd53, 0;
	@%p4 bra 	$L__BB2_6;
	cvt.u32.u64 	%r81, %rd5;
	cvt.u32.u64 	%r82, %rd6;
	div.u32 	%r83, %r82, %r81;
	cvt.u64.u32 	%rd87, %r83;
	bra.uni 	$L__BB2_7;
$L__BB2_6:
	div.u64 	%rd87, %rd6, %rd5;
$L__BB2_7:
	add.s32 	%r84, %r121, -2;
	cvt.u32.u64 	%r85, %rd87;
	div.s32 	%r18, %r145, %r85;
	mul.lo.s32 	%r86, %r18, %r85;
	sub.s32 	%r19, %r145, %r86;
	setp.lt.s32 	%p5, %r84, %r71;
	setp.ge.s32 	%p6, %r84, %r4;
	or.pred  	%p7, %p5, %p6;
	@%p7 bra 	$L__BB2_15;
	setp.ne.s32 	%p9, %r122, -2;
	@%p9 bra 	$L__BB2_10;
	div.s32 	%r128, %r128, %r70;
$L__BB2_10:
	cvt.s64.s32 	%rd10, %r130;
	or.b64  	%rd56, %rd10, %rd5;
	and.b64  	%rd57, %rd56, -4294967296;
	setp.ne.s64 	%p10, %rd57, 0;
	@%p10 bra 	$L__BB2_12;
	cvt.u32.u64 	%r90, %rd5;
	cvt.u32.u64 	%r91, %rd10;
	div.u32 	%r92, %r91, %r90;
	cvt.u64.u32 	%rd88, %r92;
	bra.uni 	$L__BB2_13;
$L__BB2_12:
	div.u64 	%rd88, %rd10, %rd5;
$L__BB2_13:
	cvt.u32.u64 	%r130, %rd88;
	mad.lo.s32 	%r125, %r18, %r130, %r125;
	setp.ne.s32 	%p11, %r123, 0;
	@%p11 bra 	$L__BB2_19;
	mul.wide.s32 	%rd58, %r125, 8;
	add.s64 	%rd59, %rd1, %rd58;
	ld.global.u32 	%r93, [%rd59];
	mad.lo.s32 	%r139, %r128, %r93, %r139;
	bra.uni 	$L__BB2_19;
$L__BB2_15:
	cvt.s64.s32 	%rd14, %r128;
	or.b64  	%rd54, %rd14, %rd5;
	and.b64  	%rd55, %rd54, -4294967296;
	setp.ne.s64 	%p8, %rd55, 0;
	@%p8 bra 	$L__BB2_17;
	cvt.u32.u64 	%r87, %rd5;
	cvt.u32.u64 	%r88, %rd14;
	div.u32 	%r89, %r88, %r87;
	cvt.u64.u32 	%rd89, %r89;
	bra.uni 	$L__BB2_18;
$L__BB2_17:
	div.u64 	%rd89, %rd14, %rd5;
$L__BB2_18:
	cvt.u32.u64 	%r128, %rd89;
	mad.lo.s32 	%r139, %r18, %r128, %r139;
$L__BB2_19:
	ld.global.u64 	%rd18, [%rd86];
	cvt.s64.s32 	%rd19, %rd87;
	or.b64  	%rd60, %rd19, %rd18;
	and.b64  	%rd61, %rd60, -4294967296;
	setp.ne.s64 	%p12, %rd61, 0;
	@%p12 bra 	$L__BB2_21;
	cvt.u32.u64 	%r94, %rd18;
	cvt.u32.u64 	%r95, %rd19;
	div.u32 	%r96, %r95, %r94;
	cvt.u64.u32 	%rd90, %r96;
	bra.uni 	$L__BB2_22;
$L__BB2_21:
	div.u64 	%rd90, %rd19, %rd18;
$L__BB2_22:
	cvt.u32.u64 	%r147, %rd90;
	div.s32 	%r32, %r19, %r147;
	mul.lo.s32 	%r97, %r32, %r147;
	sub.s32 	%r145, %r19, %r97;
	add.s32 	%r98, %r121, -1;
	setp.ge.s32 	%p13, %r98, %r71;
	setp.lt.s32 	%p14, %r98, %r4;
	and.pred  	%p15, %p13, %p14;
	@%p15 bra 	$L__BB2_27;
	cvt.s64.s32 	%rd23, %r128;
	or.b64  	%rd62, %rd23, %rd18;
	and.b64  	%rd63, %rd62, -4294967296;
	setp.ne.s64 	%p16, %rd63, 0;
	@%p16 bra 	$L__BB2_25;
	cvt.u32.u64 	%r99, %rd18;
	cvt.u32.u64 	%r100, %rd23;
	div.u32 	%r101, %r100, %r99;
	cvt.u64.u32 	%rd91, %r101;
	bra.uni 	$L__BB2_26;
$L__BB2_25:
	div.u64 	%rd91, %rd23, %rd18;
$L__BB2_26:
	cvt.u32.u64 	%r128, %rd91;
	mad.lo.s32 	%r139, %r32, %r128, %r139;
	bra.uni 	$L__BB2_34;
$L__BB2_27:
	setp.ne.s32 	%p17, %r122, -1;
	@%p17 bra 	$L__BB2_29;
	div.s32 	%r128, %r128, %r70;
$L__BB2_29:
	cvt.s64.s32 	%rd27, %r130;
	or.b64  	%rd64, %rd27, %rd18;
	and.b64  	%rd65, %rd64, -4294967296;
	setp.ne.s64 	%p18, %rd65, 0;
	@%p18 bra 	$L__BB2_31;
	cvt.u32.u64 	%r102, %rd18;
	cvt.u32.u64 	%r103, %rd27;
	div.u32 	%r104, %r103, %r102;
	cvt.u64.u32 	%rd92, %r104;
	bra.uni 	$L__BB2_32;
$L__BB2_31:
	div.u64 	%rd92, %rd27, %rd18;
$L__BB2_32:
	cvt.u32.u64 	%r130, %rd92;
	mad.lo.s32 	%r125, %r32, %r130, %r125;
	setp.ne.s32 	%p19, %r123, 1;
	@%p19 bra 	$L__BB2_34;
	mul.wide.s32 	%rd66, %r125, 8;
	add.s64 	%rd67, %rd1, %rd66;
	ld.global.u32 	%r105, [%rd67];
	mad.lo.s32 	%r139, %r128, %r105, %r139;
$L__BB2_34:
	add.s32 	%r124, %r124, 2;
	add.s32 	%r123, %r123, -2;
	add.s32 	%r122, %r122, -2;
	add.s32 	%r121, %r121, 2;
	add.s64 	%rd86, %rd86, 16;
	setp.ne.s32 	%p20, %r124, 0;
	@%p20 bra 	$L__BB2_4;
$L__BB2_35:
	and.b32  	%r106, %r3, 1;
	setp.eq.b32 	%p21, %r106, 1;
	not.pred 	%p22, %p21;
	@%p22 bra 	$L__BB2_51;
	mul.wide.u32 	%rd68, %r142, 8;
	add.s64 	%rd69, %rd2, %rd68;
	ld.global.u64 	%rd32, [%rd69];
	cvt.s64.s32 	%rd33, %r147;
	or.b64  	%rd70, %rd33, %rd32;
	and.b64  	%rd71, %rd70, -4294967296;
	setp.ne.s64 	%p23, %rd71, 0;
	@%p23 bra 	$L__BB2_38;
	cvt.u32.u64 	%r107, %rd32;
	cvt.u32.u64 	%r108, %rd33;
	div.u32 	%r109, %r108, %r107;
	cvt.u64.u32 	%rd93, %r109;
	bra.uni 	$L__BB2_39;
$L__BB2_38:
	div.u64 	%rd93, %rd33, %rd32;
$L__BB2_39:
	cvt.u32.u64 	%r110, %rd93;
	div.s32 	%r58, %r145, %r110;
	setp.ge.s32 	%p24, %r142, %r71;
	setp.lt.s32 	%p25, %r142, %r4;
	and.pred  	%p26, %p24, %p25;
	@%p26 bra 	$L__BB2_44;
	cvt.s64.s32 	%rd37, %r128;
	or.b64  	%rd72, %rd37, %rd32;
	and.b64  	%rd73, %rd72, -4294967296;
	setp.ne.s64 	%p27, %rd73, 0;
	@%p27 bra 	$L__BB2_42;
	cvt.u32.u64 	%r112, %rd32;
	cvt.u32.u64 	%r113, %rd37;
	div.u32 	%r114, %r113, %r112;
	cvt.u64.u32 	%rd94, %r114;
	bra.uni 	$L__BB2_43;
$L__BB2_42:
	div.u64 	%rd94, %rd37, %rd32;
$L__BB2_43:
	cvt.u32.u64 	%r115, %rd94;
	mad.lo.s32 	%r139, %r58, %r115, %r139;
	bra.uni 	$L__BB2_51;
$L__BB2_44:
	setp.ne.s32 	%p28, %r142, %r71;
	@%p28 bra 	$L__BB2_46;
	div.s32 	%r128, %r128, %r70;
$L__BB2_46:
	cvt.s64.s32 	%rd41, %r130;
	or.b64  	%rd74, %rd41, %rd32;
	and.b64  	%rd75, %rd74, -4294967296;
	setp.ne.s64 	%p29, %rd75, 0;
	@%p29 bra 	$L__BB2_48;
	cvt.u32.u64 	%r116, %rd32;
	cvt.u32.u64 	%r117, %rd41;
	div.u32 	%r118, %r117, %r116;
	cvt.u64.u32 	%rd95, %r118;
	bra.uni 	$L__BB2_49;
$L__BB2_48:
	div.u64 	%rd95, %rd41, %rd32;
$L__BB2_49:
	cvt.u32.u64 	%r119, %rd95;
	mad.lo.s32 	%r62, %r58, %r119, %r125;
	setp.ne.s32 	%p30, %r142, %r5;
	@%p30 bra 	$L__BB2_51;
	mul.wide.s32 	%rd76, %r62, 8;
	add.s64 	%rd77, %rd1, %rd76;
	ld.global.u32 	%r120, [%rd77];
	mad.lo.s32 	%r139, %r128, %r120, %r139;
$L__BB2_51:
	cvt.s64.s32 	%rd96, %r139;
$L__BB2_52:
	ld.param.u64 	%rd85, [_Z4highIfmEvPT_PT0_S1_S3_iiiiiii_param_2];
	ld.param.u64 	%rd84, [_Z4highIfmEvPT_PT0_S1_S3_iiiiiii_param_0];
	cvta.to.global.u64 	%rd78, %rd84;
	shl.b64 	%rd79, %rd96, 2;
	add.s64 	%rd80, %rd78, %rd79;
	ld.global.f32 	%f1, [%rd80];
	cvta.to.global.u64 	%rd81, %rd85;
	mul.wide.s32 	%rd82, %r1, 4;
	add.s64 	%rd83, %rd81, %rd82;
	st.global.f32 	[%rd83], %f1;
$L__BB2_53:
	ret;

}
	// .globl	_Z4highI6__halfmEvPT_PT0_S2_S4_iiiiiii
.visible .entry _Z4highI6__halfmEvPT_PT0_S2_S4_iiiiiii(
	.param .u64 .ptr .align 1 _Z4highI6__halfmEvPT_PT0_S2_S4_iiiiiii_param_0,
	.param .u64 .ptr .align 1 _Z4highI6__halfmEvPT_PT0_S2_S4_iiiiiii_param_1,
	.param .u64 .ptr .align 1 _Z4highI6__halfmEvPT_PT0_S2_S4_iiiiiii_param_2,
	.param .u64 .ptr .align 1 _Z4highI6__halfmEvPT_PT0_S2_S4_iiiiiii_param_3,
	.param .u32 _Z4highI6__halfmEvPT_PT0_S2_S4_iiiiiii_param_4,
	.param .u32 _Z4highI6__halfmEvPT_PT0_S2_S4_iiiiiii_param_5,
	.param .u32 _Z4highI6__halfmEvPT_PT0_S2_S4_iiiiiii_param_6,
	.param .u32 _Z4highI6__halfmEvPT_PT0_S2_S4_iiiiiii_param_7,
	.param .u32 _Z4highI6__halfmEvPT_PT0_S2_S4_iiiiiii_param_8,
	.param .u32 _Z4highI6__halfmEvPT_PT0_S2_S4_iiiiiii_param_9,
	.param .u32 _Z4highI6__halfmEvPT_PT0_S2_S4_iiiiiii_param_10
)
{
	.reg .pred 	%p<31>;
	.reg .b16 	%rs<2>;
	.reg .b32 	%r<151>;
	.reg .b64 	%rd<97>;

	ld.param.u64 	%rd49, [_Z4highI6__halfmEvPT_PT0_S2_S4_iiiiiii_param_1];
	ld.param.u64 	%rd50, [_Z4highI6__halfmEvPT_PT0_S2_S4_iiiiiii_param_3];
	ld.param.u32 	%r65, [_Z4highI6__halfmEvPT_PT0_S2_S4_iiiiiii_param_4];
	ld.param.u32 	%r66, [_Z4highI6__halfmEvPT_PT0_S2_S4_iiiiiii_param_5];
	ld.param.u32 	%r147, [_Z4highI6__halfmEvPT_PT0_S2_S4_iiiiiii_param_6];
	ld.param.u32 	%r130, [_Z4highI6__halfmEvPT_PT0_S2_S4_iiiiiii_param_7];
	ld.param.u32 	%r128, [_Z4highI6__halfmEvPT_PT0_S2_S4_iiiiiii_param_8];
	ld.param.u32 	%r70, [_Z4highI6__halfmEvPT_PT0_S2_S4_iiiiiii_param_9];
	ld.param.u32 	%r71, [_Z4highI6__halfmEvPT_PT0_S2_S4_iiiiiii_param_10];
	cvta.to.global.u64 	%rd1, %rd49;
	cvta.to.global.u64 	%rd2, %rd50;
	mov.u32 	%r72, %tid.x;
	mov.u32 	%r73, %ntid.x;
	mov.u32 	%r74, %ctaid.x;
	mad.lo.s32 	%r1, %r73, %r74, %r72;
	setp.ge.s32 	%p1, %r1, %r147;
	@%p1 bra 	$L__BB3_53;
	add.s32 	%r2, %r65, -1;
	add.s32 	%r3, %r2, %r66;
	setp.lt.s32 	%p2, %r3, 1;
	mov.b64 	%rd96, 0;
	@%p2 bra 	$L__BB3_52;
	add.s32 	%r4, %r71, %r65;
	add.s32 	%r5, %r2, %r71;
	add.s32 	%r77, %r65, %r66;
	setp.eq.s32 	%p3, %r77, 2;
	mov.b32 	%r142, 0;
	mov.u32 	%r125, %r142;
	mov.u32 	%r139, %r142;
	mov.u32 	%r145, %r1;
	@%p3 bra 	$L__BB3_35;
	and.b32  	%r142, %r3, 2147483646;
	neg.s32 	%r124, %r142;
	add.s32 	%r122, %r71, -2;
	add.s64 	%rd86, %rd2, 8;
	mov.b32 	%r125, 0;
	mov.b32 	%r121, 2;
	mov.u32 	%r123, %r5;
	mov.u32 	%r139, %r125;
	mov.u32 	%r145, %r1;
$L__BB3_4:
	ld.global.u64 	%rd5, [%rd86+-8];
	cvt.s64.s32 	%rd6, %r147;
	or.b64  	%rd52, %rd6, %rd5;
	and.b64  	%rd53, %rd52, -4294967296;
	setp.ne.s64 	%p4, %rd53, 0;
	@%p4 bra 	$L__BB3_6;
	cvt.u32.u64 	%r81, %rd5;
	cvt.u32.u64 	%r82, %rd6;
	div.u32 	%r83, %r82, %r81;
	cvt.u64.u32 	%rd87, %r83;
	bra.uni 	$L__BB3_7;
$L__BB3_6:
	div.u64 	%rd87, %rd6, %rd5;
$L__BB3_7:
	add.s32 	%r84, %r121, -2;
	cvt.u32.u64 	%r85, %rd87;
	div.s32 	%r18, %r145, %r85;
	mul.lo.s32 	%r86, %r18, %r85;
	sub.s32 	%r19, %r145, %r86;
	setp.lt.s32 	%p5, %r84, %r71;
	setp.ge.s32 	%p6, %r84, %r4;
	or.pred  	%p7, %p5, %p6;
	@%p7 bra 	$L__BB3_15;
	setp.ne.s32 	%p9, %r122, -2;
	@%p9 bra 	$L__BB3_10;
	div.s32 	%r128, %r128, %r70;
$L__BB3_10:
	cvt.s64.s32 	%rd10, %r130;
	or.b64  	%rd56, %rd10, %rd5;
	and.b64  	%rd57, %rd56, -4294967296;
	setp.ne.s64 	%p10, %rd57, 0;
	@%p10 bra 	$L__BB3_12;
	cvt.u32.u64 	%r90, %rd5;
	cvt.u32.u64 	%r91, %rd10;
	div.u32 	%r92, %r91, %r90;
	cvt.u64.u32 	%rd88, %r92;
	bra.uni 	$L__BB3_13;
$L__BB3_12:
	div.u64 	%rd88, %rd10, %rd5;
$L__BB3_13:
	cvt.u32.u64 	%r130, %rd88;
	mad.lo.s32 	%r125, %r18, %r130, %r125;
	setp.ne.s32 	%p11, %r123, 0;
	@%p11 bra 	$L__BB3_19;
	mul.wide.s32 	%rd58, %r125, 8;
	add.s64 	%rd59, %rd1, %rd58;
	ld.global.u32 	%r93, [%rd59];
	mad.lo.s32 	%r139, %r128, %r93, %r139;
	bra.uni 	$L__BB3_19;
$L__BB3_15:
	cvt.s64.s32 	%rd14, %r128;
	or.b64  	%rd54, %rd14, %rd5;
	and.b64  	%rd55, %rd54, -4294967296;
	setp.ne.s64 	%p8, %rd55, 0;
	@%p8 bra 	$L__BB3_17;
	cvt.u32.u64 	%r87, %rd5;
	cvt.u32.u64 	%r88, %rd14;
	div.u32 	%r89, %r88, %r87;
	cvt.u64.u32 	%rd89, %r89;
	bra.uni 	$L__BB3_18;
$L__BB3_17:
	div.u64 	%rd89, %rd14, %rd5;
$L__BB3_18:
	cvt.u32.u64 	%r128, %rd89;
	mad.lo.s32 	%r139, %r18, %r128, %r139;
$L__BB3_19:
	ld.global.u64 	%rd18, [%rd86];
	cvt.s64.s32 	%rd19, %rd87;
	or.b64  	%rd60, %rd19, %rd18;
	and.b64  	%rd61, %rd60, -4294967296;
	setp.ne.s64 	%p12, %rd61, 0;
	@%p12 bra 	$L__BB3_21;
	cvt.u32.u64 	%r94, %rd18;
	cvt.u32.u64 	%r95, %rd19;
	div.u32 	%r96, %r95, %r94;
	cvt.u64.u32 	%rd90, %r96;
	bra.uni 	$L__BB3_22;
$L__BB3_21:
	div.u64 	%rd90, %rd19, %rd18;
$L__BB3_22:
	cvt.u32.u64 	%r147, %rd90;
	div.s32 	%r32, %r19, %r147;
	mul.lo.s32 	%r97, %r32, %r147;
	sub.s32 	%r145, %r19, %r97;
	add.s32 	%r98, %r121, -1;
	setp.ge.s32 	%p13, %r98, %r71;
	setp.lt.s32 	%p14, %r98, %r4;
	and.pred  	%p15, %p13, %p14;
	@%p15 bra 	$L__BB3_27;
	cvt.s64.s32 	%rd23, %r128;
	or.b64  	%rd62, %rd23, %rd18;
	and.b64  	%rd63, %rd62, -4294967296;
	setp.ne.s64 	%p16, %rd63, 0;
	@%p16 bra 	$L__BB3_25;
	cvt.u32.u64 	%r99, %rd18;
	cvt.u32.u64 	%r100, %rd23;
	div.u32 	%r101, %r100, %r99;
	cvt.u64.u32 	%rd91, %r101;
	bra.uni 	$L__BB3_26;
$L__BB3_25:
	div.u64 	%rd91, %rd23, %rd18;
$L__BB3_26:
	cvt.u32.u64 	%r128, %rd91;
	mad.lo.s32 	%r139, %r32, %r128, %r139;
	bra.uni 	$L__BB3_34;
$L__BB3_27:
	setp.ne.s32 	%p17, %r122, -1;
	@%p17 bra 	$L__BB3_29;
	div.s32 	%r128, %r128, %r70;
$L__BB3_29:
	cvt.s64.s32 	%rd27, %r130;
	or.b64  	%rd64, %rd27, %rd18;
	and.b64  	%rd65, %rd64, -4294967296;
	setp.ne.s64 	%p18, %rd65, 0;
	@%p18 bra 	$L__BB3_31;
	cvt.u32.u64 	%r102, %rd18;
	cvt.u32.u64 	%r103, %rd27;
	div.u32 	%r104, %r103, %r102;
	cvt.u64.u32 	%rd92, %r104;
	bra.uni 	$L__BB3_32;
$L__BB3_31:
	div.u64 	%rd92, %rd27, %rd18;
$L__BB3_32:
	cvt.u32.u64 	%r130, %rd92;
	mad.lo.s32 	%r125, %r32, %r130, %r125;
	setp.ne.s32 	%p19, %r123, 1;
	@%p19 bra 	$L__BB3_34;
	mul.wide.s32 	%rd66, %r125, 8;
	add.s64 	%rd67, %rd1, %rd66;
	ld.global.u32 	%r105, [%rd67];
	mad.lo.s32 	%r139, %r128, %r105, %r139;
$L__BB3_34:
	add.s32 	%r124, %r124, 2;
	add.s32 	%r123, %r123, -2;
	add.s32 	%r122, %r122, -2;
	add.s32 	%r121, %r121, 2;
	add.s64 	%rd86, %rd86, 16;
	setp.ne.s32 	%p20, %r124, 0;
	@%p20 bra 	$L__BB3_4;
$L__BB3_35:
	and.b32  	%r106, %r3, 1;
	setp.eq.b32 	%p21, %r106, 1;
	not.pred 	%p22, %p21;
	@%p22 bra 	$L__BB3_51;
	mul.wide.u32 	%rd68, %r142, 8;
	add.s64 	%rd69, %rd2, %rd68;
	ld.global.u64 	%rd32, [%rd69];
	cvt.s64.s32 	%rd33, %r147;
	or.b64  	%rd70, %rd33, %rd32;
	and.b64  	%rd71, %rd70, -4294967296;
	setp.ne.s64 	%p23, %rd71, 0;
	@%p23 bra 	$L__BB3_38;
	cvt.u32.u64 	%r107, %rd32;
	cvt.u32.u64 	%r108, %rd33;
	div.u32 	%r109, %r108, %r107;
	cvt.u64.u32 	%rd93, %r109;
	bra.uni 	$L__BB3_39;
$L__BB3_38:
	div.u64 	%rd93, %rd33, %rd32;
$L__BB3_39:
	cvt.u32.u64 	%r110, %rd93;
	div.s32 	%r58, %r145, %r110;
	setp.ge.s32 	%p24, %r142, %r71;
	setp.lt.s32 	%p25, %r142, %r4;
	and.pred  	%p26, %p24, %p25;
	@%p26 bra 	$L__BB3_44;
	cvt.s64.s32 	%rd37, %r128;
	or.b64  	%rd72, %rd37, %rd32;
	and.b64  	%rd73, %rd72, -4294967296;
	setp.ne.s64 	%p27, %rd73, 0;
	@%p27 bra 	$L__BB3_42;
	cvt.u32.u64 	%r112, %rd32;
	cvt.u32.u64 	%r113, %rd37;
	div.u32 	%r114, %r113, %r112;
	cvt.u64.u32 	%rd94, %r114;
	bra.uni 	$L__BB3_43;
$L__BB3_42:
	div.u64 	%rd94, %rd37, %rd32;
$L__BB3_43:
	cvt.u32.u64 	%r115, %rd94;
	mad.lo.s32 	%r139, %r58, %r115, %r139;
	bra.uni 	$L__BB3_51;
$L__BB3_44:
	setp.ne.s32 	%p28, %r142, %r71;
	@%p28 bra 	$L__BB3_46;
	div.s32 	%r128, %r128, %r70;
$L__BB3_46:
	cvt.s64.s32 	%rd41, %r130;
	or.b64  	%rd74, %rd41, %rd32;
	and.b64  	%rd75, %rd74, -4294967296;
	setp.ne.s64 	%p29, %rd75, 0;
	@%p29 bra 	$L__BB3_48;
	cvt.u32.u64 	%r116, %rd32;
	cvt.u32.u64 	%r117, %rd41;
	div.u32 	%r118, %r117, %r116;
	cvt.u64.u32 	%rd95, %r118;
	bra.uni 	$L__BB3_49;
$L__BB3_48:
	div.u64 	%rd95, %rd41, %rd32;
$L__BB3_49:
	cvt.u32.u64 	%r119, %rd95;
	mad.lo.s32 	%r62, %r58, %r119, %r125;
	setp.ne.s32 	%p30, %r142, %r5;
	@%p30 bra 	$L__BB3_51;
	mul.wide.s32 	%rd76, %r62, 8;
	add.s64 	%rd77, %rd1, %rd76;
	ld.global.u32 	%r120, [%rd77];
	mad.lo.s32 	%r139, %r128, %r120, %r139;
$L__BB3_51:
	cvt.s64.s32 	%rd96, %r139;
$L__BB3_52:
	ld.param.u64 	%rd85, [_Z4highI6__halfmEvPT_PT0_S2_S4_iiiiiii_param_2];
	ld.param.u64 	%rd84, [_Z4highI6__halfmEvPT_PT0_S2_S4_iiiiiii_param_0];
	cvta.to.global.u64 	%rd78, %rd85;
	mul.wide.s32 	%rd79, %r1, 2;
	add.s64 	%rd80, %rd78, %rd79;
	cvta.to.global.u64 	%rd81, %rd84;
	shl.b64 	%rd82, %rd96, 1;
	add.s64 	%rd83, %rd81, %rd82;
	ld.global.u16 	%rs1, [%rd83];
	st.global.u16 	[%rd80], %rs1;
$L__BB3_53:
	ret;

}
	// .globl	_ZN3cub18CUB_300001_SM_10006detail11EmptyKernelIvEEvv
.visible .entry _ZN3cub18CUB_300001_SM_10006detail11EmptyKernelIvEEvv()
{


	ret;

}


// ===== COMPILED SASS (sm_100) =====

	.target	sm_100

	.elftype	@"ET_EXEC"


//--------------------- .note.nv.tkinfo           --------------------------
	.section	.note.nv.tkinfo,"",@"SHT_NOTE"
	.sectionflags	@"SHF_NOTE_NV_TKINFO"
	.tkinfo
        /*0018*/ 	.word	0x00000002
        /*0030*/ 	.string	""
        /*0030*/ 	.string	"ptxas"
        /*0030*/ 	.string	"Cuda compilation tools, release 13.0, V13.0.88"
        /*0030*/ 	.string	"Build cuda_13.0.r13.0/compiler.36424714_0"
        /*0030*/ 	.string	"-arch sm_100 -m 64 "



//--------------------- .note.nv.cuinfo           --------------------------
	.section	.note.nv.cuinfo,"",@"SHT_NOTE"
	.sectionflags	@"SHF_NOTE_NV_CUINFO"
        /*0018*/ 	.short	0x0002
        /*001a*/ 	.short	0x0064
        /*001c*/ 	.short	0x0082
	.zero		2


//--------------------- .nv.info                  --------------------------
	.section	.nv.info,"",@"SHT_CUDA_INFO"
	.align	4


	//----- nvinfo : EIATTR_REGCOUNT
	.align		4
        /*0000*/ 	.byte	0x04, 0x2f
        /*0002*/ 	.short	(.L_41 - .L_40)
	.align		4
.L_40:
        /*0004*/ 	.word	index@(_Z10gather_bigIfmEvPT_PT0_S1_iiiii)
        /*0008*/ 	.word	0x00000018


	//----- nvinfo : EIATTR_FRAME_SIZE
	.align		4
.L_41:
        /*000c*/ 	.byte	0x04, 0x11
        /*000e*/ 	.short	(.L_43 - .L_42)
	.align		4
.L_42:
        /*0010*/ 	.word	index@(_Z10gather_bigIfmEvPT_PT0_S1_iiiii)
        /*0014*/ 	.word	0x00000000


	//----- nvinfo : EIATTR_REGCOUNT
	.align		4
.L_43:
        /*0018*/ 	.byte	0x04, 0x2f
        /*001a*/ 	.short	(.L_45 - .L_44)
	.align		4
.L_44:
        /*001c*/ 	.word	index@(_Z7gather1I6__halfmEvPT_PT0_S2_iiiii)
        /*0020*/ 	.word	0x0000000e


	//----- nvinfo : EIATTR_FRAME_SIZE
	.align		4
.L_45:
        /*0024*/ 	.byte	0x04, 0x11
        /*0026*/ 	.short	(.L_47 - .L_46)
	.align		4
.L_46:
        /*0028*/ 	.word	index@(_Z7gather1I6__halfmEvPT_PT0_S2_iiiii)
        /*002c*/ 	.word	0x00000000


	//----- nvinfo : EIATTR_REGCOUNT
	.align		4
.L_47:
        /*0030*/ 	.byte	0x04, 0x2f
        /*0032*/ 	.short	(.L_49 - .L_48)
	.align		4
.L_48:
        /*0034*/ 	.word	index@(_Z4highIfmEvPT_PT0_S1_S3_iiiiiii)
        /*0038*/ 	.word	0x00000022


	//----- nvinfo : EIATTR_FRAME_SIZE
	.align		4
.L_49:
        /*003c*/ 	.byte	0x04, 0x11
        /*003e*/ 	.short	(.L_51 - .L_50)
	.align		4
.L_50:
        /*0040*/ 	.word	index@($__internal_1_$__cuda_sm20_div_u64)
        /*0044*/ 	.word	0x00000000


	//----- nvinfo : EIATTR_FRAME_SIZE
	.align		4
.L_51:
        /*0048*/ 	.byte	0x04, 0x11
        /*004a*/ 	.short	(.L_53 - .L_52)
	.align		4
.L_52:
        /*004c*/ 	.word	index@(_Z4highIfmEvPT_PT0_S1_S3_iiiiiii)
        /*0050*/ 	.word	0x00000000


	//----- nvinfo : EIATTR_REGCOUNT
	.align		4
.L_53:
        /*0054*/ 	.byte	0x04, 0x2f
        /*0056*/ 	.short	(.L_55 - .L_54)
	.align		4
.L_54:
        /*0058*/ 	.word	index@(_Z4highI6__halfmEvPT_PT0_S2_S4_iiiiiii)
        /*005c*/ 	.word	0x00000022


	//----- nvinfo : EIATTR_FRAME_SIZE
	.align		4
.L_55:
        /*0060*/ 	.byte	0x04, 0x11
        /*0062*/ 	.short	(.L_57 - .L_56)
	.align		4
.L_56:
        /*0064*/ 	.word	index@($__internal_0_$__cuda_sm20_div_u64)
        /*0068*/ 	.word	0x00000000


	//----- nvinfo : EIATTR_FRAME_SIZE
	.align		4
.L_57:
        /*006c*/ 	.byte	0x04, 0x11
        /*006e*/ 	.short	(.L_59 - .L_58)
	.align		4
.L_58:
        /*0070*/ 	.word	index@(_Z4highI6__halfmEvPT_PT0_S2_S4_iiiiiii)
        /*0074*/ 	.word	0x00000000


	//----- nvinfo : EIATTR_REGCOUNT
	.align		4
.L_59:
        /*0078*/ 	.byte	0x04, 0x2f
        /*007a*/ 	.short	(.L_61 - .L_60)
	.align		4
.L_60:
        /*007c*/ 	.word	index@(_ZN3cub18CUB_300001_SM_10006detail11EmptyKernelIvEEvv)
        /*0080*/ 	.word	0x00000004


	//----- nvinfo : EIATTR_FRAME_SIZE
	.align		4
.L_61:
        /*0084*/ 	.byte	0x04, 0x11
        /*0086*/ 	.short	(.L_63 - .L_62)
	.align		4
.L_62:
        /*0088*/ 	.word	index@(_ZN3cub18CUB_300001_SM_10006detail11EmptyKernelIvEEvv)
        /*008c*/ 	.word	0x00000000


	//----- nvinfo : EIATTR_MIN_STACK_SIZE
	.align		4
.L_63:
        /*0090*/ 	.byte	0x04, 0x12
        /*0092*/ 	.short	(.L_65 - .L_64)
	.align		4
.L_64:
        /*0094*/ 	.word	index@(_ZN3cub18CUB_300001_SM_10006detail11EmptyKernelIvEEvv)
        /*0098*/ 	.word	0x00000000


	//----- nvinfo : EIATTR_MIN_STACK_SIZE
	.align		4
.L_65:
        /*009c*/ 	.byte	0x04, 0x12
        /*009e*/ 	.short	(.L_67 - .L_66)
	.align		4
.L_66:
        /*00a0*/ 	.word	index@(_Z4highI6__halfmEvPT_PT0_S2_S4_iiiiiii)
        /*00a4*/ 	.word	0x00000000


	//----- nvinfo : EIATTR_MIN_STACK_SIZE
	.align		4
.L_67:
        /*00a8*/ 	.byte	0x04, 0x12
        /*00aa*/ 	.short	(.L_69 - .L_68)
	.align		4
.L_68:
        /*00ac*/ 	.word	index@(_Z4highIfmEvPT_PT0_S1_S3_iiiiiii)
        /*00b0*/ 	.word	0x00000000


	//----- nvinfo : EIATTR_MIN_STACK_SIZE
	.align		4
.L_69:
        /*00b4*/ 	.byte	0x04, 0x12
        /*00b6*/ 	.short	(.L_71 - .L_70)
	.align		4
.L_70:
        /*00b8*/ 	.word	index@(_Z7gather1I6__halfmEvPT_PT0_S2_iiiii)
        /*00bc*/ 	.word	0x00000000


	//----- nvinfo : EIATTR_MIN_STACK_SIZE
	.align		4
.L_71:
        /*00c0*/ 	.byte	0x04, 0x12
        /*00c2*/ 	.short	(.L_73 - .L_72)
	.align		4
.L_72:
        /*00c4*/ 	.word	index@(_Z10gather_bigIfmEvPT_PT0_S1_iiiii)
        /*00c8*/ 	.word	0x00000000
.L_73:


//--------------------- .nv.compat                --------------------------
	.section	.nv.compat,"",@"SHT_CUDA_COMPAT_INFO"
	.align	4
        /*0000*/ 	.byte	0x02, 0x09, 0x00, 0x00, 0x02, 0x02, 0x01, 0x00, 0x02, 0x05, 0x05, 0x00, 0x03, 0x07, 0x01, 0x01
        /*0010*/ 	.byte	0x02, 0x03, 0x00, 0x00, 0x02, 0x06, 0x01, 0x00, 0x04, 0x0b, 0x08, 0x00, 0x09, 0x00, 0x00, 0x00
        /*0020*/ 	.byte	0x00, 0x00, 0x00, 0x00


//--------------------- .nv.info._ZN3cub18CUB_300001_SM_10006detail11EmptyKernelIvEEvv --------------------------
	.section	.nv.info._ZN3cub18CUB_300001_SM_10006detail11EmptyKernelIvEEvv,"",@"SHT_CUDA_INFO"
	.sectionflags	@""
	.align	4


	//----- nvinfo : EIATTR_CUDA_API_VERSION
	.align		4
        /*0000*/ 	.byte	0x04, 0x37
        /*0002*/ 	.short	(.L_75 - .L_74)
.L_74:
        /*0004*/ 	.word	0x00000082


	//----- nvinfo : EIATTR_SPARSE_MMA_MASK
	.align		4
.L_75:
        /*0008*/ 	.byte	0x03, 0x50
        /*000a*/ 	.short	0x0000


	//----- nvinfo : EIATTR_MAXREG_COUNT
	.align		4
        /*000c*/ 	.byte	0x03, 0x1b
        /*000e*/ 	.short	0x00ff


	//----- nvinfo : EIATTR_MERCURY_ISA_VERSION
	.align		4
        /*0010*/ 	.byte	0x03, 0x5f
        /*0012*/ 	.short	0x0101


	//----- nvinfo : EIATTR_VRC_CTA_INIT_COUNT
	.align		4
        /*0014*/ 	.byte	0x02, 0x4a
	.zero		1
	.zero		1


	//----- nvinfo : EIATTR_EXIT_INSTR_OFFSETS
	.align		4
        /*0018*/ 	.byte	0x04, 0x1c
        /*001a*/ 	.short	(.L_77 - .L_76)


	//   ....[0]....
.L_76:
        /*001c*/ 	.word	0x00000010


	//----- nvinfo : EIATTR_SW_WAR
	.align		4
.L_77:
        /*0020*/ 	.byte	0x04, 0x36
        /*0022*/ 	.short	(.L_79 - .L_78)
.L_78:
        /*0024*/ 	.word	0x00000008
.L_79:


//--------------------- .nv.info._Z4highI6__halfmEvPT_PT0_S2_S4_iiiiiii --------------------------
	.section	.nv.info._Z4highI6__halfmEvPT_PT0_S2_S4_iiiiiii,"",@"SHT_CUDA_INFO"
	.sectionflags	@""
	.align	4


	//----- nvinfo : EIATTR_CUDA_API_VERSION
	.align		4
        /*0000*/ 	.byte	0x04, 0x37
        /*0002*/ 	.short	(.L_81 - .L_80)
.L_80:
        /*0004*/ 	.word	0x00000082


	//----- nvinfo : EIATTR_KPARAM_INFO
	.align		4
.L_81:
        /*0008*/ 	.byte	0x04, 0x17
        /*000a*/ 	.short	(.L_83 - .L_82)
.L_82:
        /*000c*/ 	.word	0x00000000
        /*0010*/ 	.short	0x000a
        /*0012*/ 	.short	0x0038
        /*0014*/ 	.byte	0x00, 0xf0, 0x11, 0x00


	//----- nvinfo : EIATTR_KPARAM_INFO
	.align		4
.L_83:
        /*0018*/ 	.byte	0x04, 0x17
        /*001a*/ 	.short	(.L_85 - .L_84)
.L_84:
        /*001c*/ 	.word	0x00000000
        /*0020*/ 	.short	0x0009
        /*0022*/ 	.short	0x0034
        /*0024*/ 	.byte	0x00, 0xf0, 0x11, 0x00


	//----- nvinfo : EIATTR_KPARAM_INFO
	.align		4
.L_85:
        /*0028*/ 	.byte	0x04, 0x17
        /*002a*/ 	.short	(.L_87 - .L_86)
.L_86:
        /*002c*/ 	.word	0x00000000
        /*0030*/ 	.short	0x0008
        /*0032*/ 	.short	0x0030
        /*0034*/ 	.byte	0x00, 0xf0, 0x11, 0x00


	//----- nvinfo : EIATTR_KPARAM_INFO
	.align		4
.L_87:
        /*0038*/ 	.byte	0x04, 0x17
        /*003a*/ 	.short	(.L_89 - .L_88)
.L_88:
        /*003c*/ 	.word	0x00000000
        /*0040*/ 	.short	0x0007
        /*0042*/ 	.short	0x002c
        /*0044*/ 	.byte	0x00, 0xf0, 0x11, 0x00


	//----- nvinfo : EIATTR_KPARAM_INFO
	.align		4
.L_89:
        /*0048*/ 	.byte	0x04, 0x17
        /*004a*/ 	.short	(.L_91 - .L_90)
.L_90:
        /*004c*/ 	.word	0x00000000
        /*0050*/ 	.short	0x0006
        /*0052*/ 	.short	0x0028
        /*0054*/ 	.byte	0x00, 0xf0, 0x11, 0x00


	//----- nvinfo : EIATTR_KPARAM_INFO
	.align		4
.L_91:
        /*0058*/ 	.byte	0x04, 0x17
        /*005a*/ 	.short	(.L_93 - .L_92)
.L_92:
        /*005c*/ 	.word	0x00000000
        /*0060*/ 	.short	0x0005
        /*0062*/ 	.short	0x0024
        /*0064*/ 	.byte	0x00, 0xf0, 0x11, 0x00


	//----- nvinfo : EIATTR_KPARAM_INFO
	.align		4
.L_93:
        /*0068*/ 	.byte	0x04, 0x17
        /*006a*/ 	.short	(.L_95 - .L_94)
.L_94:
        /*006c*/ 	.word	0x00000000
        /*0070*/ 	.short	0x0004
        /*0072*/ 	.short	0x0020
        /*0074*/ 	.byte	0x00, 0xf0, 0x11, 0x00


	//----- nvinfo : EIATTR_KPARAM_INFO
	.align		4
.L_95:
        /*0078*/ 	.byte	0x04, 0x17
        /*007a*/ 	.short	(.L_97 - .L_96)
.L_96:
        /*007c*/ 	.word	0x00000000
        /*0080*/ 	.short	0x0003
        /*0082*/ 	.short	0x0018
        /*0084*/ 	.byte	0x00, 0xf5, 0x21, 0x00


	//----- nvinfo : EIATTR_KPARAM_INFO
	.align		4
.L_97:
        /*0088*/ 	.byte	0x04, 0x17
        /*008a*/ 	.short	(.L_99 - .L_98)
.L_98:
        /*008c*/ 	.word	0x00000000
        /*0090*/ 	.short	0x0002
        /*0092*/ 	.short	0x0010
        /*0094*/ 	.byte	0x00, 0xf5, 0x21, 0x00


	//----- nvinfo : EIATTR_KPARAM_INFO
	.align		4
.L_99:
        /*0098*/ 	.byte	0x04, 0x17
        /*009a*/ 	.short	(.L_101 - .L_100)
.L_100:
        /*009c*/ 	.word	0x00000000
        /*00a0*/ 	.short	0x0001
        /*00a2*/ 	.short	0x0008
        /*00a4*/ 	.byte	0x00, 0xf5, 0x21, 0x00


	//----- nvinfo : EIATTR_KPARAM_INFO
	.align		4
.L_101:
        /*00a8*/ 	.byte	0x04, 0x17
        /*00aa*/ 	.short	(.L_103 - .L_102)
.L_102:
        /*00ac*/ 	.word	0x00000000
        /*00b0*/ 	.short	0x0000
        /*00b2*/ 	.short	0x0000
        /*00b4*/ 	.byte	0x00, 0xf5, 0x21, 0x00


	//----- nvinfo : EIATTR_SPARSE_MMA_MASK
	.align		4
.L_103:
        /*00b8*/ 	.byte	0x03, 0x50
        /*00ba*/ 	.short	0x0000


	//----- nvinfo : EIATTR_MAXREG_COUNT
	.align		4
        /*00bc*/ 	.byte	0x03, 0x1b
        /*00be*/ 	.short	0x00ff


	//----- nvinfo : EIATTR_MERCURY_ISA_VERSION
	.align		4
        /*00c0*/ 	.byte	0x03, 0x5f
        /*00c2*/ 	.short	0x0101


	//----- nvinfo : EIATTR_VRC_CTA_INIT_COUNT
	.align		4
        /*00c4*/ 	.byte	0x02, 0x4a
	.zero		1
	.zero		1


	//----- nvinfo : EIATTR_EXIT_INSTR_OFFSETS
	.align		4
        /*00c8*/ 	.byte	0x04, 0x1c
        /*00ca*/ 	.short	(.L_105 - .L_104)


	//   ....[0]....
.L_104:
        /*00cc*/ 	.word	0x00000090


	//   ....[1]....
        /*00d0*/ 	.word	0x00002120


	//----- nvinfo : EIATTR_CRS_STACK_SIZE
	.align		4
.L_105:
        /*00d4*/ 	.byte	0x04, 0x1e
        /*00d6*/ 	.short	(.L_107 - .L_106)
.L_106:
        /*00d8*/ 	.word	0x00000000


	//----- nvinfo : EIATTR_CBANK_PARAM_SIZE
	.align		4
.L_107:
        /*00dc*/ 	.byte	0x03, 0x19
        /*00de*/ 	.short	0x003c


	//----- nvinfo : EIATTR_PARAM_CBANK
	.align		4
        /*00e0*/ 	.byte	0x04, 0x0a
        /*00e2*/ 	.short	(.L_109 - .L_108)
	.align		4
.L_108:
        /*00e4*/ 	.word	index@(.nv.constant0._Z4highI6__halfmEvPT_PT0_S2_S4_iiiiiii)
        /*00e8*/ 	.short	0x0380
        /*00ea*/ 	.short	0x003c


	//----- nvinfo : EIATTR_SW_WAR
	.align		4
.L_109:
        /*00ec*/ 	.byte	0x04, 0x36
        /*00ee*/ 	.short	(.L_111 - .L_110)
.L_110:
        /*00f0*/ 	.word	0x00000008
.L_111:


//--------------------- .nv.info._Z4highIfmEvPT_PT0_S1_S3_iiiiiii --------------------------
	.section	.nv.info._Z4highIfmEvPT_PT0_S1_S3_iiiiiii,"",@"SHT_CUDA_INFO"
	.sectionflags	@""
	.align	4


	//----- nvinfo : EIATTR_CUDA_API_VERSION
	.align		4
        /*0000*/ 	.byte	0x04, 0x37
        /*0002*/ 	.short	(.L_113 - .L_112)
.L_112:
        /*0004*/ 	.word	0x00000082


	//----- nvinfo : EIATTR_KPARAM_INFO
	.align		4
.L_113:
        /*0008*/ 	.byte	0x04, 0x17
        /*000a*/ 	.short	(.L_115 - .L_114)
.L_114:
        /*000c*/ 	.word	0x00000000
        /*0010*/ 	.short	0x000a
        /*0012*/ 	.short	0x0038
        /*0014*/ 	.byte	0x00, 0xf0, 0x11, 0x00


	//----- nvinfo : EIATTR_KPARAM_INFO
	.align		4
.L_115:
        /*0018*/ 	.byte	0x04, 0x17
        /*001a*/ 	.short	(.L_117 - .L_116)
.L_116:
        /*001c*/ 	.word	0x00000000
        /*0020*/ 	.short	0x0009
        /*0022*/ 	.short	0x0034
        /*0024*/ 	.byte	0x00, 0xf0, 0x11, 0x00


	//----- nvinfo : EIATTR_KPARAM_INFO
	.align		4
.L_117:
        /*0028*/ 	.byte	0x04, 0x17
        /*002a*/ 	.short	(.L_119 - .L_118)
.L_118:
        /*002c*/ 	.word	0x00000000
        /*0030*/ 	.short	0x0008
        /*0032*/ 	.short	0x0030
        /*0034*/ 	.byte	0x00, 0xf0, 0x11, 0x00


	//----- nvinfo : EIATTR_KPARAM_INFO
	.align		4
.L_119:
        /*0038*/ 	.byte	0x04, 0x17
        /*003a*/ 	.short	(.L_121 - .L_120)
.L_120:
        /*003c*/ 	.word	0x00000000
        /*0040*/ 	.short	0x0007
        /*0042*/ 	.short	0x002c
        /*0044*/ 	.byte	0x00, 0xf0, 0x11, 0x00


	//----- nvinfo : EIATTR_KPARAM_INFO
	.align		4
.L_121:
        /*0048*/ 	.byte	0x04, 0x17
        /*004a*/ 	.short	(.L_123 - .L_122)
.L_122:
        /*004c*/ 	.word	0x00000000
        /*0050*/ 	.short	0x0006
        /*0052*/ 	.short	0x0028
        /*0054*/ 	.byte	0x00, 0xf0, 0x11, 0x00


	//----- nvinfo : EIATTR_KPARAM_INFO
	.align		4
.L_123:
        /*0058*/ 	.byte	0x04, 0x17
        /*005a*/ 	.short	(.L_125 - .L_124)
.L_124:
        /*005c*/ 	.word	0x00000000
        /*0060*/ 	.short	0x0005
        /*0062*/ 	.short	0x0024
        /*0064*/ 	.byte	0x00, 0xf0, 0x11, 0x00


	//----- nvinfo : EIATTR_KPARAM_INFO
	.align		4
.L_125:
        /*0068*/ 	.byte	0x04, 0x17
        /*006a*/ 	.short	(.L_127 - .L_126)
.L_126:
        /*006c*/ 	.word	0x00000000
        /*0070*/ 	.short	0x0004
        /*0072*/ 	.short	0x0020
        /*0074*/ 	.byte	0x00, 0xf0, 0x11, 0x00


	//----- nvinfo : EIATTR_KPARAM_INFO
	.align		4
.L_127:
        /*0078*/ 	.byte	0x04, 0x17
        /*007a*/ 	.short	(.L_129 - .L_128)
.L_128:
        /*007c*/ 	.word	0x00000000
        /*0080*/ 	.short	0x0003
        /*0082*/ 	.short	0x0018
        /*0084*/ 	.byte	0x00, 0xf5, 0x21, 0x00


	//----- nvinfo : EIATTR_KPARAM_INFO
	.align		4
.L_129:
        /*0088*/ 	.byte	0x04, 0x17
        /*008a*/ 	.short	(.L_131 - .L_130)
.L_130:
        /*008c*/ 	.word	0x00000000
        /*0090*/ 	.short	0x0002
        /*0092*/ 	.short	0x0010
        /*0094*/ 	.byte	0x00, 0xf5, 0x21, 0x00


	//----- nvinfo : EIATTR_KPARAM_INFO
	.align		4
.L_131:
        /*0098*/ 	.byte	0x04, 0x17
        /*009a*/ 	.short	(.L_133 - .L_132)
.L_132:
        /*009c*/ 	.word	0x00000000
        /*00a0*/ 	.short	0x0001
        /*00a2*/ 	.short	0x0008
        /*00a4*/ 	.byte	0x00, 0xf5, 0x21, 0x00


	//----- nvinfo : EIATTR_KPARAM_INFO
	.align		4
.L_133:
        /*00a8*/ 	.byte	0x04, 0x17
        /*00aa*/ 	.short	(.L_135 - .L_134)
.L_134:
        /*00ac*/ 	.word	0x00000000
        /*00b0*/ 	.short	0x0000
        /*00b2*/ 	.short	0x0000
        /*00b4*/ 	.byte	0x00, 0xf5, 0x21, 0x00


	//----- nvinfo : EIATTR_SPARSE_MMA_MASK
	.align		4
.L_135:
        /*00b8*/ 	.byte	0x03, 0x50
        /*00ba*/ 	.short	0x0000


	//----- nvinfo : EIATTR_MAXREG_COUNT
	.align		4
        /*00bc*/ 	.byte	0x03, 0x1b
        /*00be*/ 	.short	0x00ff


	//----- nvinfo : EIATTR_MERCURY_ISA_VERSION
	.align		4
        /*00c0*/ 	.byte	0x03, 0x5f
        /*00c2*/ 	.short	0x0101


	//----- nvinfo : EIATTR_VRC_CTA_INIT_COUNT
	.align		4
        /*00c4*/ 	.byte	0x02, 0x4a
	.zero		1
	.zero		1


	//----- nvinfo : EIATTR_EXIT_INSTR_OFFSETS
	.align		4
        /*00c8*/ 	.byte	0x04, 0x1c
        /*00ca*/ 	.short	(.L_137 - .L_136)


	//   ....[0]....
.L_136:
        /*00cc*/ 	.word	0x00000090


	//   ....[1]....
        /*00d0*/ 	.word	0x00002120


	//----- nvinfo : EIATTR_CRS_STACK_SIZE
	.align		4
.L_137:
        /*00d4*/ 	.byte	0x04, 0x1e
        /*00d6*/ 	.short	(.L_139 - .L_138)
.L_138:
        /*00d8*/ 	.word	0x00000000


	//----- nvinfo : EIATTR_CBANK_PARAM_SIZE
	.align		4
.L_139:
        /*00dc*/ 	.byte	0x03, 0x19
        /*00de*/ 	.short	0x003c


	//----- nvinfo : EIATTR_PARAM_CBANK
	.align		4
        /*00e0*/ 	.byte	0x04, 0x0a
        /*00e2*/ 	.short	(.L_141 - .L_140)
	.align		4
.L_140:
        /*00e4*/ 	.word	index@(.nv.constant0._Z4highIfmEvPT_PT0_S1_S3_iiiiiii)
        /*00e8*/ 	.short	0x0380
        /*00ea*/ 	.short	0x003c


	//----- nvinfo : EIATTR_SW_WAR
	.align		4
.L_141:
        /*00ec*/ 	.byte	0x04, 0x36
        /*00ee*/ 	.short	(.L_143 - .L_142)
.L_142:
        /*00f0*/ 	.word	0x00000008
.L_143:


//--------------------- .nv.info._Z7gather1I6__halfmEvPT_PT0_S2_iiiii --------------------------
	.section	.nv.info._Z7gather1I6__halfmEvPT_PT0_S2_iiiii,"",@"SHT_CUDA_INFO"
	.sectionflags	@""
	.align	4


	//----- nvinfo : EIATTR_CUDA_API_VERSION
	.align		4
        /*0000*/ 	.byte	0x04, 0x37
        /*0002*/ 	.short	(.L_145 - .L_144)
.L_144:
        /*0004*/ 	.word	0x00000082


	//----- nvinfo : EIATTR_KPARAM_INFO
	.align		4
.L_145:
        /*0008*/ 	.byte	0x04, 0x17
        /*000a*/ 	.short	(.L_147 - .L_146)
.L_146:
        /*000c*/ 	.word	0x00000000
        /*0010*/ 	.short	0x0007
        /*0012*/ 	.short	0x0028
        /*0014*/ 	.byte	0x00, 0xf0, 0x11, 0x00


	//----- nvinfo : EIATTR_KPARAM_INFO
	.align		4
.L_147:
        /*0018*/ 	.byte	0x04, 0x17
        /*001a*/ 	.short	(.L_149 - .L_148)
.L_148:
        /*001c*/ 	.word	0x00000000
        /*0020*/ 	.short	0x0006
        /*0022*/ 	.short	0x0024
        /*0024*/ 	.byte	0x00, 0xf0, 0x11, 0x00


	//----- nvinfo : EIATTR_KPARAM_INFO
	.align		4
.L_149:
        /*0028*/ 	.byte	0x04, 0x17
        /*002a*/ 	.short	(.L_151 - .L_150)
.L_150:
        /*002c*/ 	.word	0x00000000
        /*0030*/ 	.short	0x0005
        /*0032*/ 	.short	0x0020
        /*0034*/ 	.byte	0x00, 0xf0, 0x11, 0x00


	//----- nvinfo : EIATTR_KPARAM_INFO
	.align		4
.L_151:
        /*0038*/ 	.byte	0x04, 0x17
        /*003a*/ 	.short	(.L_153 - .L_152)
.L_152:
        /*003c*/ 	.word	0x00000000
        /*0040*/ 	.short	0x0004
        /*0042*/ 	.short	0x001c
        /*0044*/ 	.byte	0x00, 0xf0, 0x11, 0x00


	//----- nvinfo : EIATTR_KPARAM_INFO
	.align		4
.L_153:
        /*0048*/ 	.byte	0x04, 0x17
        /*004a*/ 	.short	(.L_155 - .L_154)
.L_154:
        /*004c*/ 	.word	0x00000000
        /*0050*/ 	.short	0x0003
        /*0052*/ 	.short	0x0018
        /*0054*/ 	.byte	0x00, 0xf0, 0x11, 0x00


	//----- nvinfo : EIATTR_KPARAM_INFO
	.align		4
.L_155:
        /*0058*/ 	.byte	0x04, 0x17
        /*005a*/ 	.short	(.L_157 - .L_156)
.L_156:
        /*005c*/ 	.word	0x00000000
        /*0060*/ 	.short	0x0002
        /*0062*/ 	.short	0x0010
        /*0064*/ 	.byte	0x00, 0xf5, 0x21, 0x00


	//----- nvinfo : EIATTR_KPARAM_INFO
	.align		4
.L_157:
        /*0068*/ 	.byte	0x04, 0x17
        /*006a*/ 	.short	(.L_159 - .L_158)
.L_158:
        /*006c*/ 	.word	0x00000000
        /*0070*/ 	.short	0x0001
        /*0072*/ 	.short	0x0008
        /*0074*/ 	.byte	0x00, 0xf5, 0x21, 0x00


	//----- nvinfo : EIATTR_KPARAM_INFO
	.align		4
.L_159:
        /*0078*/ 	.byte	0x04, 0x17
        /*007a*/ 	.short	(.L_161 - .L_160)
.L_160:
        /*007c*/ 	.word	0x00000000
        /*0080*/ 	.short	0x0000
        /*0082*/ 	.short	0x0000
        /*0084*/ 	.byte	0x00, 0xf5, 0x21, 0x00


	//----- nvinfo : EIATTR_SPARSE_MMA_MASK
	.align		4
.L_161:
        /*0088*/ 	.byte	0x03, 0x50
        /*008a*/ 	.short	0x0000


	//----- nvinfo : EIATTR_MAXREG_COUNT
	.align		4
        /*008c*/ 	.byte	0x03, 0x1b
        /*008e*/ 	.short	0x00ff


	//----- nvinfo : EIATTR_MERCURY_ISA_VERSION
	.align		4
        /*0090*/ 	.byte	0x03, 0x5f
        /*0092*/ 	.short	0x0101


	//----- nvinfo : EIATTR_VRC_CTA_INIT_COUNT
	.align		4
        /*0094*/ 	.byte	0x02, 0x4a
	.zero		1
	.zero		1


	//----- nvinfo : EIATTR_EXIT_INSTR_OFFSETS
	.align		4
        /*0098*/ 	.byte	0x04, 0x1c
        /*009a*/ 	.short	(.L_163 - .L_162)


	//   ....[0]....
.L_162:
        /*009c*/ 	.word	0x000000a0


	//   ....[1]....
        /*00a0*/ 	.word	0x00000100


	//   ....[2]....
        /*00a4*/ 	.word	0x00000590


	//   ....[3]....
        /*00a8*/ 	.word	0x000005f0


	//   ....[4]....
        /*00ac*/ 	.word	0x000008a0


	//----- nvinfo : EIATTR_CBANK_PARAM_SIZE
	.align		4
.L_163:
        /*00b0*/ 	.byte	0x03, 0x19
        /*00b2*/ 	.short	0x002c


	//----- nvinfo : EIATTR_PARAM_CBANK
	.align		4
        /*00b4*/ 	.byte	0x04, 0x0a
        /*00b6*/ 	.short	(.L_165 - .L_164)
	.align		4
.L_164:
        /*00b8*/ 	.word	index@(.nv.constant0._Z7gather1I6__halfmEvPT_PT0_S2_iiiii)
        /*00bc*/ 	.short	0x0380
        /*00be*/ 	.short	0x002c


	//----- nvinfo : EIATTR_SW_WAR
	.align		4
.L_165:
        /*00c0*/ 	.byte	0x04, 0x36
        /*00c2*/ 	.short	(.L_167 - .L_166)
.L_166:
        /*00c4*/ 	.word	0x00000008
.L_167:


//--------------------- .nv.info._Z10gather_bigIfmEvPT_PT0_S1_iiiii --------------------------
	.section	.nv.info._Z10gather_bigIfmEvPT_PT0_S1_iiiii,"",@"SHT_CUDA_INFO"
	.sectionflags	@""
	.align	4


	//----- nvinfo : EIATTR_CUDA_API_VERSION
	.align		4
        /*0000*/ 	.byte	0x04, 0x37
        /*0002*/ 	.short	(.L_169 - .L_168)
.L_168:
        /*0004*/ 	.word	0x00000082


	//----- nvinfo : EIATTR_KPARAM_INFO
	.align		4
.L_169:
        /*0008*/ 	.byte	0x04, 0x17
        /*000a*/ 	.short	(.L_171 - .L_170)
.L_170:
        /*000c*/ 	.word	0x00000000
        /*0010*/ 	.short	0x0007
        /*0012*/ 	.short	0x0028
        /*0014*/ 	.byte	0x00, 0xf0, 0x11, 0x00


	//----- nvinfo : EIATTR_KPARAM_INFO
	.align		4
.L_171:
        /*0018*/ 	.byte	0x04, 0x17
        /*001a*/ 	.short	(.L_173 - .L_172)
.L_172:
        /*001c*/ 	.word	0x00000000
        /*0020*/ 	.short	0x0006
        /*0022*/ 	.short	0x0024
        /*0024*/ 	.byte	0x00, 0xf0, 0x11, 0x00


	//----- nvinfo : EIATTR_KPARAM_INFO
	.align		4
.L_173:
        /*0028*/ 	.byte	0x04, 0x17
        /*002a*/ 	.short	(.L_175 - .L_174)
.L_174:
        /*002c*/ 	.word	0x00000000
        /*0030*/ 	.short	0x0005
        /*0032*/ 	.short	0x0020
        /*0034*/ 	.byte	0x00, 0xf0, 0x11, 0x00


	//----- nvinfo : EIATTR_KPARAM_INFO
	.align		4
.L_175:
        /*0038*/ 	.byte	0x04, 0x17
        /*003a*/ 	.short	(.L_177 - .L_176)
.L_176:
        /*003c*/ 	.word	0x00000000
        /*0040*/ 	.short	0x0004
        /*0042*/ 	.short	0x001c
        /*0044*/ 	.byte	0x00, 0xf0, 0x11, 0x00


	//----- nvinfo : EIATTR_KPARAM_INFO
	.align		4
.L_177:
        /*0048*/ 	.byte	0x04, 0x17
        /*004a*/ 	.short	(.L_179 - .L_178)
.L_178:
        /*004c*/ 	.word	0x00000000
        /*0050*/ 	.short	0x0003
        /*0052*/ 	.short	0x0018
        /*0054*/ 	.byte	0x00, 0xf0, 0x11, 0x00


	//----- nvinfo : EIATTR_KPARAM_INFO
	.align		4
.L_179:
        /*0058*/ 	.byte	0x04, 0x17
        /*005a*/ 	.short	(.L_181 - .L_180)
.L_180:
        /*005c*/ 	.word	0x00000000
        /*0060*/ 	.short	0x0002
        /*0062*/ 	.short	0x0010
        /*0064*/ 	.byte	0x00, 0xf5, 0x21, 0x00


	//----- nvinfo : EIATTR_KPARAM_INFO
	.align		4
.L_181:
        /*0068*/ 	.byte	0x04, 0x17
        /*006a*/ 	.short	(.L_183 - .L_182)
.L_182:
        /*006c*/ 	.word	0x00000000
        /*0070*/ 	.short	0x0001
        /*0072*/ 	.short	0x0008
        /*0074*/ 	.byte	0x00, 0xf5, 0x21, 0x00


	//----- nvinfo : EIATTR_KPARAM_INFO
	.align		4
.L_183:
        /*0078*/ 	.byte	0x04, 0x17
        /*007a*/ 	.short	(.L_185 - .L_184)
.L_184:
        /*007c*/ 	.word	0x00000000
        /*0080*/ 	.short	0x0000
        /*0082*/ 	.short	0x0000
        /*0084*/ 	.byte	0x00, 0xf5, 0x21, 0x00


	//----- nvinfo : EIATTR_SPARSE_MMA_MASK
	.align		4
.L_185:
        /*0088*/ 	.byte	0x03, 0x50
        /*008a*/ 	.short	0x0000


	//----- nvinfo : EIATTR_MAXREG_COUNT
	.align		4
        /*008c*/ 	.byte	0x03, 0x1b
        /*008e*/ 	.short	0x00ff


	//----- nvinfo : EIATTR_MERCURY_ISA_VERSION
	.align		4
        /*0090*/ 	.byte	0x03, 0x5f
        /*0092*/ 	.short	0x0101


	//----- nvinfo : EIATTR_VRC_CTA_INIT_COUNT
	.align		4
        /*0094*/ 	.byte	0x02, 0x4a
	.zero		1
	.zero		1


	//----- nvinfo : EIATTR_EXIT_INSTR_OFFSETS
	.align		4
        /*0098*/ 	.byte	0x04, 0x1c
        /*009a*/ 	.short	(.L_187 - .L_186)


	//   ....[0]....
.L_186:
        /*009c*/ 	.word	0x000000a0


	//   ....[1]....
        /*00a0*/ 	.word	0x00000100


	//   ....[2]....
        /*00a4*/ 	.word	0x00000840


	//   ....[3]....
        /*00a8*/ 	.word	0x000008a0


	//   ....[4]....
        /*00ac*/ 	.word	0x00000b50


	//----- nvinfo : EIATTR_CBANK_PARAM_SIZE
	.align		4
.L_187:
        /*00b0*/ 	.byte	0x03, 0x19
        /*00b2*/ 	.short	0x002c


	//----- nvinfo : EIATTR_PARAM_CBANK
	.align		4
        /*00b4*/ 	.byte	0x04, 0x0a
        /*00b6*/ 	.short	(.L_189 - .L_188)
	.align		4
.L_188:
        /*00b8*/ 	.word	index@(.nv.constant0._Z10gather_bigIfmEvPT_PT0_S1_iiiii)
        /*00bc*/ 	.short	0x0380
        /*00be*/ 	.short	0x002c


	//----- nvinfo : EIATTR_SW_WAR
	.align		4
.L_189:
        /*00c0*/ 	.byte	0x04, 0x36
        /*00c2*/ 	.short	(.L_191 - .L_190)
.L_190:
        /*00c4*/ 	.word	0x00000008
.L_191:


//--------------------- .nv.callgraph             --------------------------
	.section	.nv.callgraph,"",@"SHT_CUDA_CALLGRAPH"
	.align	4
	.sectionentsize	8
	.align		4
        /*0000*/ 	.word	0x00000000
	.align		4
        /*0004*/ 	.word	0xffffffff
	.align		4
        /*0008*/ 	.word	0x00000000
	.align		4
        /*000c*/ 	.word	0xfffffffe
	.align		4
        /*0010*/ 	.word	0x00000000
	.align		4
        /*0014*/ 	.word	0xfffffffd
	.align		4
        /*0018*/ 	.word	0x00000000
	.align		4
        /*001c*/ 	.word	0xfffffffc


//--------------------- .nv.constant4             --------------------------
	.section	.nv.constant4,"a",@progbits
	.align	8
	.align		8
.nv.constant4:
        /*0000*/ 	.dword	_ZN34_INTERNAL_dde397e5_4_k_cu_3044043c4cuda3std3__45__cpo5beginE
	.align		8
        /*0008*/ 	.dword	_ZN34_INTERNAL_dde397e5_4_k_cu_3044043c4cuda3std3__45__cpo3endE
	.align		8
        /*0010*/ 	.dword	_ZN34_INTERNAL_dde397e5_4_k_cu_3044043c4cuda3std3__45__cpo6cbeginE
	.align		8
        /*0018*/ 	.dword	_ZN34_INTERNAL_dde397e5_4_k_cu_3044043c4cuda3std3__45__cpo4cendE
	.align		8
        /*0020*/ 	.dword	_ZN34_INTERNAL_dde397e5_4_k_cu_3044043c4cuda3std3__45__cpo6rbeginE
	.align		8
        /*0028*/ 	.dword	_ZN34_INTERNAL_dde397e5_4_k_cu_3044043c4cuda3std3__45__cpo4rendE
	.align		8
        /*0030*/ 	.dword	_ZN34_INTERNAL_dde397e5_4_k_cu_3044043c4cuda3std3__45__cpo7crbeginE
	.align		8
        /*0038*/ 	.dword	_ZN34_INTERNAL_dde397e5_4_k_cu_3044043c4cuda3std3__45__cpo5crendE
	.align		8
        /*0040*/ 	.dword	_ZN34_INTERNAL_dde397e5_4_k_cu_3044043c4cuda3std3__436_GLOBAL__N__dde397e5_4_k_cu_3044043c6ignoreE
	.align		8
        /*0048*/ 	.dword	_ZN34_INTERNAL_dde397e5_4_k_cu_3044043c4cuda3std3__419piecewise_constructE
	.align		8
        /*0050*/ 	.dword	_ZN34_INTERNAL_dde397e5_4_k_cu_3044043c4cuda3std3__48in_placeE
	.align		8
        /*0058*/ 	.dword	_ZN34_INTERNAL_dde397e5_4_k_cu_3044043c4cuda3std3__420unreachable_sentinelE
	.align		8
        /*0060*/ 	.dword	_ZN34_INTERNAL_dde397e5_4_k_cu_3044043c4cuda3std3__47nulloptE
	.align		8
        /*0068*/ 	.dword	_ZN34_INTERNAL_dde397e5_4_k_cu_3044043c4cuda3std3__48unexpectE
	.align		8
        /*0070*/ 	.dword	_ZN34_INTERNAL_dde397e5_4_k_cu_3044043c4cuda3std6ranges3__45__cpo4swapE
	.align		8
        /*0078*/ 	.dword	_ZN34_INTERNAL_dde397e5_4_k_cu_3044043c4cuda3std6ranges3__45__cpo9iter_moveE
	.align		8
        /*0080*/ 	.dword	_ZN34_INTERNAL_dde397e5_4_k_cu_3044043c4cuda3std6ranges3__45__cpo5beginE
	.align		8
        /*0088*/ 	.dword	_ZN34_INTERNAL_dde397e5_4_k_cu_3044043c4cuda3std6ranges3__45__cpo3endE
	.align		8
        /*0090*/ 	.dword	_ZN34_INTERNAL_dde397e5_4_k_cu_3044043c4cuda3std6ranges3__45__cpo6cbeginE
	.align		8
        /*0098*/ 	.dword	_ZN34_INTERNAL_dde397e5_4_k_cu_3044043c4cuda3std6ranges3__45__cpo4cendE
	.align		8
        /*00a0*/ 	.dword	_ZN34_INTERNAL_dde397e5_4_k_cu_3044043c4cuda3std6ranges3__45__cpo7advanceE
	.align		8
        /*00a8*/ 	.dword	_ZN34_INTERNAL_dde397e5_4_k_cu_3044043c4cuda3std6ranges3__45__cpo9iter_swapE
	.align		8
        /*00b0*/ 	.dword	_ZN34_INTERNAL_dde397e5_4_k_cu_3044043c4cuda3std6ranges3__45__cpo4nextE
	.align		8
        /*00b8*/ 	.dword	_ZN34_INTERNAL_dde397e5_4_k_cu_3044043c4cuda3std6ranges3__45__cpo4prevE
	.align		8
        /*00c0*/ 	.dword	_ZN34_INTERNAL_dde397e5_4_k_cu_3044043c4cuda3std6ranges3__45__cpo4dataE
	.align		8
        /*00c8*/ 	.dword	_ZN34_INTERNAL_dde397e5_4_k_cu_3044043c4cuda3std6ranges3__45__cpo5cdataE
	.align		8
        /*00d0*/ 	.dword	_ZN34_INTERNAL_dde397e5_4_k_cu_3044043c4cuda3std6ranges3__45__cpo4sizeE
	.align		8
        /*00d8*/ 	.dword	_ZN34_INTERNAL_dde397e5_4_k_cu_3044043c4cuda3std6ranges3__45__cpo5ssizeE
	.align		8
        /*00e0*/ 	.dword	_ZN34_INTERNAL_dde397e5_4_k_cu_3044043c4cuda3std6ranges3__45__cpo8distanceE
	.align		8
        /*00e8*/ 	.dword	_ZN34_INTERNAL_dde397e5_4_k_cu_3044043c6thrust24THRUST_300001_SM_1000_NS6system6detail10sequential3seqE
	.align		8
        /*00f0*/ 	.dword	_ZN34_INTERNAL_dde397e5_4_k_cu_3044043c6thrust24THRUST_300001_SM_1000_NS12placeholders2_1E
	.align		8
        /*00f8*/ 	.dword	_ZN34_INTERNAL_dde397e5_4_k_cu_3044043c6thrust24THRUST_300001_SM_1000_NS12placeholders2_2E
	.align		8
        /*0100*/ 	.dword	_ZN34_INTERNAL_dde397e5_4_k_cu_3044043c6thrust24THRUST_300001_SM_1000_NS12placeholders2_3E
	.align		8
        /*0108*/ 	.dword	_ZN34_INTERNAL_dde397e5_4_k_cu_3044043c6thrust24THRUST_300001_SM_1000_NS12placeholders2_4E
	.align		8
        /*0110*/ 	.dword	_ZN34_INTERNAL_dde397e5_4_k_cu_3044043c6thrust24THRUST_300001_SM_1000_NS12placeholders2_5E
	.align		8
        /*0118*/ 	.dword	_ZN34_INTERNAL_dde397e5_4_k_cu_3044043c6thrust24THRUST_300001_SM_1000_NS12placeholders2_6E
	.align		8
        /*0120*/ 	.dword	_ZN34_INTERNAL_dde397e5_4_k_cu_3044043c6thrust24THRUST_300001_SM_1000_NS12placeholders2_7E
	.align		8
        /*0128*/ 	.dword	_ZN34_INTERNAL_dde397e5_4_k_cu_3044043c6thrust24THRUST_300001_SM_1000_NS12placeholders2_8E
	.align		8
        /*0130*/ 	.dword	_ZN34_INTERNAL_dde397e5_4_k_cu_3044043c6thrust24THRUST_300001_SM_1000_NS12placeholders2_9E
	.align		8
        /*0138*/ 	.dword	_ZN34_INTERNAL_dde397e5_4_k_cu_3044043c6thrust24THRUST_300001_SM_1000_NS12placeholders3_10E


//--------------------- .text._ZN3cub18CUB_300001_SM_10006detail11EmptyKernelIvEEvv --------------------------
	.section	.text._ZN3cub18CUB_300001_SM_10006detail11EmptyKernelIvEEvv,"ax",@progbits
	.align	128
        .global         _ZN3cub18CUB_300001_SM_10006detail11EmptyKernelIvEEvv
        .type           _ZN3cub18CUB_300001_SM_10006detail11EmptyKernelIvEEvv,@function
        .size           _ZN3cub18CUB_300001_SM_10006detail11EmptyKernelIvEEvv,(.L_x_69 - _ZN3cub18CUB_300001_SM_10006detail11EmptyKernelIvEEvv)
        .other          _ZN3cub18CUB_300001_SM_10006detail11EmptyKernelIvEEvv,@"STO_CUDA_ENTRY STV_DEFAULT"
_ZN3cub18CUB_300001_SM_10006detail11EmptyKernelIvEEvv:
.text._ZN3cub18CUB_300001_SM_10006detail11EmptyKernelIvEEvv:
[----:B------:R-:W-:Y:S01]  /*0000*/  LDC R1, c[0x0][0x37c] ;  /* 0x0000df00ff017b82 */ /* 0x000fe20000000800 */
[----:B------:R-:W-:Y:S05]  /*0010*/  EXIT ;  /* 0x000000000000794d */ /* 0x000fea0003800000 */
.L_x_0:
[----:B------:R-:W-:-:S00]  /*0020*/  BRA `(.L_x_0) ;  /* 0xfffffffc00fc7947 */ /* 0x000fc0000383ffff */
[----:B------:R-:W-:-:S00]  /*0030*/  NOP ;  /* 0x0000000000007918 */ /* 0x000fc00000000000 */
        /* <DEDUP_REMOVED lines=12> */
.L_x_69:


//--------------------- .text._Z4highI6__halfmEvPT_PT0_S2_S4_iiiiiii --------------------------
	.section	.text._Z4highI6__halfmEvPT_PT0_S2_S4_iiiiiii,"ax",@progbits
	.align	128
        .global         _Z4highI6__halfmEvPT_PT0_S2_S4_iiiiiii
        .type           _Z4highI6__halfmEvPT_PT0_S2_S4_iiiiiii,@function
        .size           _Z4highI6__halfmEvPT_PT0_S2_S4_iiiiiii,(.L_x_67 - _Z4highI6__halfmEvPT_PT0_S2_S4_iiiiiii)
        .other          _Z4highI6__halfmEvPT_PT0_S2_S4_iiiiiii,@"STO_CUDA_ENTRY STV_DEFAULT"
_Z4highI6__halfmEvPT_PT0_S2_S4_iiiiiii:
.text._Z4highI6__halfmEvPT_PT0_S2_S4_iiiiiii:
[----:B------:R-:W-:Y:S01]  /*0000*/  LDC R1, c[0x0][0x37c] ;  /* 0x0000df00ff017b82 */ /* 0x000fe20000000800 */
[----:B------:R-:W0:Y:S01]  /*0010*/  S2R R11, SR_TID.X ;  /* 0x00000000000b7919 */ /* 0x000e220000002100 */
[----:B------:R-:W0:Y:S01]  /*0020*/  LDCU UR4, c[0x0][0x360] ;  /* 0x00006c00ff0477ac */ /* 0x000e220008000800 */
[----:B------:R-:W0:Y:S01]  /*0030*/  S2R R0, SR_CTAID.X ;  /* 0x0000000000007919 */ /* 0x000e220000002500 */
[----:B------:R-:W1:Y:S01]  /*0040*/  LDCU UR5, c[0x0][0x3a8] ;  /* 0x00007500ff0577ac */ /* 0x000e620008000800 */
[----:B------:R-:W2:Y:S02]  /*0050*/  LDCU UR6, c[0x0][0x3a8] ;  /* 0x00007500ff0677ac */ /* 0x000ea40008000800 */
[----:B--2---:R-:W-:Y:S02]  /*0060*/  IMAD.U32 R10, RZ, RZ, UR6 ;  /* 0x00000006ff0a7e24 */ /* 0x004fe4000f8e00ff */
[----:B0-----:R-:W-:-:S05]  /*0070*/  IMAD R11, R0, UR4, R11 ;  /* 0x00000004000b7c24 */ /* 0x001fca000f8e020b */
[----:B-1----:R-:W-:-:S13]  /*0080*/  ISETP.GE.AND P0, PT, R11, UR5, PT ;  /* 0x000000050b007c0c */ /* 0x002fda000bf06270 */
[----:B------:R-:W-:Y:S05]  /*0090*/  @P0 EXIT ;  /* 0x000000000000094d */ /* 0x000fea0003800000 */
[----:B------:R-:W0:Y:S01]  /*00a0*/  LDCU.64 UR8, c[0x0][0x3a0] ;  /* 0x00007400ff0877ac */ /* 0x000e220008000a00 */
[----:B------:R-:W1:Y:S01]  /*00b0*/  LDC R9, c[0x0][0x3ac] ;  /* 0x0000eb00ff097b82 */ /* 0x000e620000000800 */
[----:B------:R-:W-:Y:S01]  /*00c0*/  CS2R R2, SRZ ;  /* 0x0000000000027805 */ /* 0x000fe2000001ff00 */
[----:B------:R-:W2:Y:S06]  /*00d0*/  LDCU.64 UR12, c[0x0][0x358] ;  /* 0x00006b00ff0c77ac */ /* 0x000eac0008000a00 */
[----:B------:R-:W3:Y:S01]  /*00e0*/  LDC R8, c[0x0][0x3b0] ;  /* 0x0000ec00ff087b82 */ /* 0x000ee20000000800 */
[----:B0-----:R-:W-:-:S04]  /*00f0*/  UIADD3 UR4, UPT, UPT, UR8, -0x1, URZ ;  /* 0xffffffff08047890 */ /* 0x001fc8000fffe0ff */
[----:B------:R-:W-:-:S04]  /*0100*/  UIADD3 UR11, UPT, UPT, UR4, UR9, URZ ;  /* 0x00000009040b7290 */ /* 0x000fc8000fffe0ff */
[----:B------:R-:W-:-:S09]  /*0110*/  UISETP.GE.AND UP0, UPT, UR11, 0x1, UPT ;  /* 0x000000010b00788c */ /* 0x000fd2000bf06270 */
[----:B--2---:R-:W-:Y:S05]  /*0120*/  BRA.U !UP0, `(.L_x_1) ;  /* 0x0000001d08e07547 */ /* 0x004fea000b800000 */
[----:B------:R-:W0:Y:S01]  /*0130*/  LDCU UR10, c[0x0][0x3b8] ;  /* 0x00007700ff0a77ac */ /* 0x000e220008000800 */
[----:B------:R-:W-:Y:S01]  /*0140*/  CS2R R6, SRZ ;  /* 0x0000000000067805 */ /* 0x000fe2000001ff00 */
[----:B------:R-:W-:Y:S01]  /*0150*/  IMAD.MOV.U32 R5, RZ, RZ, RZ ;  /* 0x000000ffff057224 */ /* 0x000fe200078e00ff */
[----:B------:R-:W-:Y:S01]  /*0160*/  MOV R4, R11 ;  /* 0x0000000b00047202 */ /* 0x000fe20000000f00 */
[----:B------:R-:W-:-:S04]  /*0170*/  UIADD3 UR6, UPT, UPT, UR8, UR9, URZ ;  /* 0x0000000908067290 */ /* 0x000fc8000fffe0ff */
[----:B------:R-:W-:Y:S02]  /*0180*/  UISETP.NE.AND UP0, UPT, UR6, 0x2, UPT ;  /* 0x000000020600788c */ /* 0x000fe4000bf05270 */
[----:B0-----:R-:W-:Y:S02]  /*0190*/  UIADD3 UR5, UPT, UPT, UR8, UR10, URZ ;  /* 0x0000000a08057290 */ /* 0x001fe4000fffe0ff */
[----:B------:R-:W-:-:S05]  /*01a0*/  UIADD3 UR4, UPT, UPT, UR4, UR10, URZ ;  /* 0x0000000a04047290 */ /* 0x000fca000fffe0ff */
[----:B------:R-:W-:Y:S07]  /*01b0*/  BRA.U !UP0, `(.L_x_2) ;  /* 0x0000001508407547 */ /* 0x000fee000b800000 */
[----:B------:R-:W0:Y:S01]  /*01c0*/  LDCU.64 UR8, c[0x0][0x398] ;  /* 0x00007300ff0877ac */ /* 0x000e220008000a00 */
[----:B------:R-:W2:Y:S01]  /*01d0*/  LDC R3, c[0x0][0x3b8] ;  /* 0x0000ee00ff037b82 */ /* 0x000ea20000000800 */
[----:B------:R-:W-:Y:S02]  /*01e0*/  HFMA2 R5, -RZ, RZ, 0, 0 ;  /* 0x00000000ff057431 */ /* 0x000fe400000001ff */
[----:B------:R-:W-:Y:S01]  /*01f0*/  IMAD.MOV.U32 R6, RZ, RZ, RZ ;  /* 0x000000ffff067224 */ /* 0x000fe200078e00ff */
[----:B------:R-:W-:Y:S01]  /*0200*/  UIADD3 UR6, UPT, UPT, UR10, -0x2, URZ ;  /* 0xfffffffe0a067890 */ /* 0x000fe2000fffe0ff */
[----:B------:R-:W-:Y:S01]  /*0210*/  IMAD.MOV.U32 R0, RZ, RZ, 0x2 ;  /* 0x00000002ff007424 */ /* 0x000fe200078e00ff */
[----:B------:R-:W4:Y:S01]  /*0220*/  LDCU UR14, c[0x0][0x3b8] ;  /* 0x00007700ff0e77ac */ /* 0x000f220008000800 */
[----:B------:R-:W-:Y:S01]  /*0230*/  IMAD.MOV.U32 R4, RZ, RZ, R11 ;  /* 0x000000ffff047224 */ /* 0x000fe200078e000b */
[----:B------:R-:W1:Y:S08]  /*0240*/  LDC R2, c[0x0][0x3b4] ;  /* 0x0000ed00ff027b82 */ /* 0x000e700000000800 */
[----:B------:R-:W1:Y:S01]  /*0250*/  LDC.64 R12, c[0x0][0x388] ;  /* 0x0000e200ff0c7b82 */ /* 0x000e620000000a00 */
[----:B0-----:R-:W-:-:S04]  /*0260*/  UIADD3 UR7, UP0, UPT, UR8, 0x8, URZ ;  /* 0x0000000808077890 */ /* 0x001fc8000ff1e0ff */
[----:B------:R-:W-:Y:S02]  /*0270*/  UIADD3.X UR8, UPT, UPT, URZ, UR9, URZ, UP0, !UPT ;  /* 0x00000009ff087290 */ /* 0x000fe400087fe4ff */
[----:B------:R-:W-:Y:S01]  /*0280*/  ULOP3.LUT UR9, UR11, 0x7ffffffe, URZ, 0xc0, !UPT ;  /* 0x7ffffffe0b097892 */ /* 0x000fe2000f8ec0ff */
[----:B------:R-:W-:Y:S01]  /*0290*/  MOV R14, UR7 ;  /* 0x00000007000e7c02 */ /* 0x000fe20008000f00 */
[----:B------:R-:W-:Y:S02]  /*02a0*/  UMOV UR7, UR4 ;  /* 0x0000000400077c82 */ /* 0x000fe40008000000 */
[----:B------:R-:W-:Y:S01]  /*02b0*/  IMAD.U32 R15, RZ, RZ, UR8 ;  /* 0x00000008ff0f7e24 */ /* 0x000fe2000f8e00ff */
[----:B------:R-:W-:Y:S02]  /*02c0*/  UIADD3 UR10, UPT, UPT, -UR9, URZ, URZ ;  /* 0x000000ff090a7290 */ /* 0x000fe4000fffe1ff */
[----:B----4-:R-:W-:-:S10]  /*02d0*/  IMAD.U32 R7, RZ, RZ, UR9 ;  /* 0x00000009ff077e24 */ /* 0x010fd4000f8e00ff */
.L_x_21:
[----:B------:R-:W4:Y:S01]  /*02e0*/  LDG.E.64 R16, desc[UR12][R14.64+-0x8] ;  /* 0xfffff80c0e107981 */ /* 0x000f22000c1e1b00 */
[----:B------:R-:W-:Y:S01]  /*02f0*/  SHF.R.S32.HI R20, RZ, 0x1f, R10 ;  /* 0x0000001fff147819 */ /* 0x000fe2000001140a */
[----:B------:R-:W-:-:S04]  /*0300*/  UIADD3 UR10, UPT, UPT, UR10, 0x2, URZ ;  /* 0x000000020a0a7890 */ /* 0x000fc8000fffe0ff */
[----:B------:R-:W-:Y:S01]  /*0310*/  UISETP.NE.AND UP0, UPT, UR10, URZ, UPT ;  /* 0x000000ff0a00728c */ /* 0x000fe2000bf05270 */
[----:B----4-:R-:W-:-:S04]  /*0320*/  LOP3.LUT R18, R20, R17, RZ, 0xfc, !PT ;  /* 0x0000001114127212 */ /* 0x010fc800078efcff */
[----:B------:R-:W-:-:S13]  /*0330*/  ISETP.NE.U32.AND P0, PT, R18, RZ, PT ;  /* 0x000000ff1200720c */ /* 0x000fda0003f05070 */
[----:B------:R-:W-:Y:S05]  /*0340*/  @P0 BRA `(.L_x_3) ;  /* 0x0000000000500947 */ /* 0x000fea0003800000 */
[----:B------:R-:W0:Y:S01]  /*0350*/  I2F.U32.RP R20, R16 ;  /* 0x0000001000147306 */ /* 0x000e220000209000 */
[----:B------:R-:W-:Y:S02]  /*0360*/  IADD3 R21, PT, PT, RZ, -R16, RZ ;  /* 0x80000010ff157210 */ /* 0x000fe40007ffe0ff */
[----:B------:R-:W-:-:S05]  /*0370*/  ISETP.NE.U32.AND P2, PT, R16, RZ, PT ;  /* 0x000000ff1000720c */ /* 0x000fca0003f45070 */
[----:B0-----:R-:W0:Y:S02]  /*0380*/  MUFU.RCP R20, R20 ;  /* 0x0000001400147308 */ /* 0x001e240000001000 */
[----:B0-----:R-:W-:-:S06]  /*0390*/  VIADD R18, R20, 0xffffffe ;  /* 0x0ffffffe14127836 */ /* 0x001fcc0000000000 */
[----:B------:R0:W4:Y:S02]  /*03a0*/  F2I.FTZ.U32.TRUNC.NTZ R19, R18 ;  /* 0x0000001200137305 */ /* 0x000124000021f000 */
[----:B0-----:R-:W-:Y:S02]  /*03b0*/  IMAD.MOV.U32 R18, RZ, RZ, RZ ;  /* 0x000000ffff127224 */ /* 0x001fe400078e00ff */
[----:B----4-:R-:W-:-:S04]  /*03c0*/  IMAD R21, R21, R19, RZ ;  /* 0x0000001315157224 */ /* 0x010fc800078e02ff */
[----:B------:R-:W-:-:S06]  /*03d0*/  IMAD.HI.U32 R19, R19, R21, R18 ;  /* 0x0000001513137227 */ /* 0x000fcc00078e0012 */
[----:B------:R-:W-:-:S04]  /*03e0*/  IMAD.HI.U32 R19, R19, R10, RZ ;  /* 0x0000000a13137227 */ /* 0x000fc800078e00ff */
[----:B------:R-:W-:-:S04]  /*03f0*/  IMAD.MOV R21, RZ, RZ, -R19 ;  /* 0x000000ffff157224 */ /* 0x000fc800078e0a13 */
[----:B------:R-:W-:-:S05]  /*0400*/  IMAD R21, R16, R21, R10 ;  /* 0x0000001510157224 */ /* 0x000fca00078e020a */
[----:B------:R-:W-:-:S13]  /*0410*/  ISETP.GE.U32.AND P0, PT, R21, R16, PT ;  /* 0x000000101500720c */ /* 0x000fda0003f06070 */
[----:B------:R-:W-:Y:S01]  /*0420*/  @P0 IADD3 R21, PT, PT, -R16, R21, RZ ;  /* 0x0000001510150210 */ /* 0x000fe20007ffe1ff */
[----:B------:R-:W-:-:S03]  /*0430*/  @P0 VIADD R19, R19, 0x1 ;  /* 0x0000000113130836 */ /* 0x000fc60000000000 */
[----:B------:R-:W-:-:S13]  /*0440*/  ISETP.GE.U32.AND P1, PT, R21, R16, PT ;  /* 0x000000101500720c */ /* 0x000fda0003f26070 */
[----:B------:R-:W-:Y:S01]  /*0450*/  @P1 VIADD R19, R19, 0x1 ;  /* 0x0000000113131836 */ /* 0x000fe20000000000 */
[----:B------:R-:W-:-:S04]  /*0460*/  @!P2 LOP3.LUT R19, RZ, R16, RZ, 0x33, !PT ;  /* 0x00000010ff13a212 */ /* 0x000fc800078e33ff */
[----:B------:R-:W-:Y:S01]  /*0470*/  MOV R10, R19 ;  /* 0x00000013000a7202 */ /* 0x000fe20000000f00 */
[----:B------:R-:W-:Y:S06]  /*0480*/  BRA `(.L_x_4) ;  /* 0x0000000000187947 */ /* 0x000fec0003800000 */
.L_x_3:
[----:B------:R-:W-:Y:S01]  /*0490*/  IMAD.MOV.U32 R19, RZ, RZ, R10 ;  /* 0x000000ffff137224 */ /* 0x000fe200078e000a */
[----:B------:R-:W-:Y:S01]  /*04a0*/  MOV R22, R17 ;  /* 0x0000001100167202 */ /* 0x000fe20000000f00 */
[----:B------:R-:W-:Y:S01]  /*04b0*/  IMAD.MOV.U32 R21, RZ, RZ, R16 ;  /* 0x000000ffff157224 */ /* 0x000fe200078e0010 */
[----:B------:R-:W-:-:S07]  /*04c0*/  MOV R18, 0x4e0 ;  /* 0x000004e000127802 */ /* 0x000fce0000000f00 */
[----:B-123--:R-:W-:Y:S05]  /*04d0*/  CALL.REL.NOINC `($__internal_0_$__cuda_sm20_div_u64) ;  /* 0x0000001c00147944 */ /* 0x00efea0003c00000 */
[----:B------:R-:W-:-:S07]  /*04e0*/  IMAD.MOV.U32 R10, RZ, RZ, R19 ;  /* 0x000000ffff0a7224 */ /* 0x000fce00078e0013 */
.L_x_4:
[----:B------:R-:W-:Y:S02]  /*04f0*/  IABS R20, R10 ;  /* 0x0000000a00147213 */ /* 0x000fe40000000000 */
[----:B------:R-:W-:Y:S02]  /*0500*/  IABS R22, R4 ;  /* 0x0000000400167213 */ /* 0x000fe40000000000 */
[----:B------:R-:W0:Y:S01]  /*0510*/  I2F.U32.RP R21, R20 ;  /* 0x0000001400157306 */ /* 0x000e220000209000 */
[----:B------:R-:W-:-:S07]  /*0520*/  IABS R24, R10 ;  /* 0x0000000a00187213 */ /* 0x000fce0000000000 */
[----:B0-----:R-:W0:Y:S02]  /*0530*/  MUFU.RCP R21, R21 ;  /* 0x0000001500157308 */ /* 0x001e240000001000 */
[----:B0-----:R-:W-:Y:S02]  /*0540*/  VIADD R18, R21, 0xffffffe ;  /* 0x0ffffffe15127836 */ /* 0x001fe40000000000 */
[----:B------:R-:W-:-:S04]  /*0550*/  IMAD.MOV R21, RZ, RZ, -R24 ;  /* 0x000000ffff157224 */ /* 0x000fc800078e0a18 */
[----:B------:R0:W4:Y:S02]  /*0560*/  F2I.FTZ.U32.TRUNC.NTZ R19, R18 ;  /* 0x0000001200137305 */ /* 0x000124000021f000 */
[----:B0-----:R-:W-:Y:S01]  /*0570*/  IMAD.MOV.U32 R18, RZ, RZ, RZ ;  /* 0x000000ffff127224 */ /* 0x001fe200078e00ff */
[----:B----4-:R-:W-:-:S05]  /*0580*/  IADD3 R23, PT, PT, RZ, -R19, RZ ;  /* 0x80000013ff177210 */ /* 0x010fca0007ffe0ff */
[----:B------:R-:W-:-:S04]  /*0590*/  IMAD R23, R23, R20, RZ ;  /* 0x0000001417177224 */ /* 0x000fc800078e02ff */
[----:B------:R-:W-:Y:S01]  /*05a0*/  IMAD.HI.U32 R19, R19, R23, R18 ;  /* 0x0000001713137227 */ /* 0x000fe200078e0012 */
[----:B------:R-:W-:-:S04]  /*05b0*/  LOP3.LUT R18, R4, R10, RZ, 0x3c, !PT ;  /* 0x0000000a04127212 */ /* 0x000fc800078e3cff */
[----:B------:R-:W-:Y:S01]  /*05c0*/  ISETP.GE.AND P2, PT, R18, RZ, PT ;  /* 0x000000ff1200720c */ /* 0x000fe20003f46270 */
[----:B------:R-:W-:Y:S01]  /*05d0*/  IMAD.HI.U32 R27, R19, R22, RZ ;  /* 0x00000016131b7227 */ /* 0x000fe200078e00ff */
[----:B------:R-:W-:-:S03]  /*05e0*/  IADD3 R18, PT, PT, R0, -0x2, RZ ;  /* 0xfffffffe00127810 */ /* 0x000fc60007ffe0ff */
[----:B------:R-:W-:-:S05]  /*05f0*/  IMAD R19, R27, R21, R22 ;  /* 0x000000151b137224 */ /* 0x000fca00078e0216 */
[----:B------:R-:W-:-:S13]  /*0600*/  ISETP.GT.U32.AND P1, PT, R20, R19, PT ;  /* 0x000000131400720c */ /* 0x000fda0003f24070 */
[-C--:B------:R-:W-:Y:S01]  /*0610*/  @!P1 IADD3 R19, PT, PT, R19, -R20.reuse, RZ ;  /* 0x8000001413139210 */ /* 0x080fe20007ffe0ff */
[----:B------:R-:W-:Y:S01]  /*0620*/  @!P1 VIADD R27, R27, 0x1 ;  /* 0x000000011b1b9836 */ /* 0x000fe20000000000 */
[----:B------:R-:W-:Y:S02]  /*0630*/  ISETP.NE.AND P1, PT, R10, RZ, PT ;  /* 0x000000ff0a00720c */ /* 0x000fe40003f25270 */
[----:B------:R-:W-:-:S13]  /*0640*/  ISETP.GE.U32.AND P0, PT, R19, R20, PT ;  /* 0x000000141300720c */ /* 0x000fda0003f06070 */
[----:B------:R-:W-:Y:S01]  /*0650*/  @P0 VIADD R27, R27, 0x1 ;  /* 0x000000011b1b0836 */ /* 0x000fe20000000000 */
[----:B------:R-:W-:-:S03]  /*0660*/  ISETP.GE.AND P0, PT, R18, UR5, PT ;  /* 0x0000000512007c0c */ /* 0x000fc6000bf06270 */
[----:B------:R-:W-:Y:S01]  /*0670*/  @!P2 IMAD.MOV R27, RZ, RZ, -R27 ;  /* 0x000000ffff1ba224 */ /* 0x000fe200078e0a1b */
[----:B--2---:R-:W-:Y:S02]  /*0680*/  ISETP.LT.OR P0, PT, R18, R3, P0 ;  /* 0x000000031200720c */ /* 0x004fe40000701670 */
[----:B------:R-:W-:-:S05]  /*0690*/  @!P1 LOP3.LUT R27, RZ, R10, RZ, 0x33, !PT ;  /* 0x0000000aff1b9212 */ /* 0x000fca00078e33ff */
[----:B------:R-:W-:-:S04]  /*06a0*/  IMAD.MOV R19, RZ, RZ, -R27 ;  /* 0x000000ffff137224 */ /* 0x000fc800078e0a1b */
[----:B------:R-:W-:Y:S02]  /*06b0*/  IMAD R4, R10, R19, R4 ;  /* 0x000000130a047224 */ /* 0x000fe400078e0204 */
[----:B------:R-:W-:Y:S05]  /*06c0*/  @P0 BRA `(.L_x_5) ;  /* 0x0000000000fc0947 */ /* 0x000fea0003800000 */
[----:B------:R-:W-:Y:S01]  /*06d0*/  UISETP.NE.AND UP1, UPT, UR6, -0x2, UPT ;  /* 0xfffffffe0600788c */ /* 0x000fe2000bf25270 */
[----:B-1----:R-:W-:-:S04]  /*06e0*/  SHF.R.S32.HI R20, RZ, 0x1f, R9 ;  /* 0x0000001fff147819 */ /* 0x002fc80000011409 */
[----:B------:R-:W-:-:S04]  /*06f0*/  LOP3.LUT R18, R20, R17, RZ, 0xfc, !PT ;  /* 0x0000001114127212 */ /* 0x000fc800078efcff */
[----:B------:R-:W-:Y:S01]  /*0700*/  ISETP.NE.U32.AND P0, PT, R18, RZ, PT ;  /* 0x000000ff1200720c */ /* 0x000fe20003f05070 */
[----:B------:R-:W-:-:S12]  /*0710*/  BRA.U UP1, `(.L_x_6) ;  /* 0x0000000101607547 */ /* 0x000fd8000b800000 */
[----:B------:R-:W-:-:S04]  /*0720*/  IABS R21, R2 ;  /* 0x0000000200157213 */ /* 0x000fc80000000000 */
[----:B------:R-:W0:Y:S08]  /*0730*/  I2F.RP R22, R21 ;  /* 0x0000001500167306 */ /* 0x000e300000209400 */
[----:B0-----:R-:W0:Y:S02]  /*0740*/  MUFU.RCP R22, R22 ;  /* 0x0000001600167308 */ /* 0x001e240000001000 */
[----:B0-----:R-:W-:-:S06]  /*0750*/  IADD3 R18, PT, PT, R22, 0xffffffe, RZ ;  /* 0x0ffffffe16127810 */ /* 0x001fcc0007ffe0ff */
[----:B------:R0:W1:Y:S02]  /*0760*/  F2I.FTZ.U32.TRUNC.NTZ R19, R18 ;  /* 0x0000001200137305 */ /* 0x000064000021f000 */
[----:B0-----:R-:W-:Y:S02]  /*0770*/  IMAD.MOV.U32 R18, RZ, RZ, RZ ;  /* 0x000000ffff127224 */ /* 0x001fe400078e00ff */
[----:B-1----:R-:W-:-:S04]  /*0780*/  IMAD.MOV R24, RZ, RZ, -R19 ;  /* 0x000000ffff187224 */ /* 0x002fc800078e0a13 */
[----:B------:R-:W-:Y:S01]  /*0790*/  IMAD R23, R24, R21, RZ ;  /* 0x0000001518177224 */ /* 0x000fe200078e02ff */
[----:B---3--:R-:W-:Y:S02]  /*07a0*/  IABS R24, R8 ;  /* 0x0000000800187213 */ /* 0x008fe40000000000 */
[----:B------:R-:W-:Y:S01]  /*07b0*/  LOP3.LUT R8, R8, R2, RZ, 0x3c, !PT ;  /* 0x0000000208087212 */ /* 0x000fe200078e3cff */
[----:B------:R-:W-:-:S03]  /*07c0*/  IMAD.HI.U32 R19, R19, R23, R18 ;  /* 0x0000001713137227 */ /* 0x000fc600078e0012 */
[----:B------:R-:W-:-:S03]  /*07d0*/  ISETP.GE.AND P2, PT, R8, RZ, PT ;  /* 0x000000ff0800720c */ /* 0x000fc60003f46270 */
[----:B------:R-:W-:-:S05]  /*07e0*/  IMAD.HI.U32 R19, R19, R24, RZ ;  /* 0x0000001813137227 */ /* 0x000fca00078e00ff */
[----:B------:R-:W-:-:S05]  /*07f0*/  IADD3 R22, PT, PT, -R19, RZ, RZ ;  /* 0x000000ff13167210 */ /* 0x000fca0007ffe1ff */
[----:B------:R-:W-:-:S05]  /*0800*/  IMAD R22, R21, R22, R24 ;  /* 0x0000001615167224 */ /* 0x000fca00078e0218 */
[----:B------:R-:W-:-:S13]  /*0810*/  ISETP.GT.U32.AND P3, PT, R21, R22, PT ;  /* 0x000000161500720c */ /* 0x000fda0003f64070 */
[----:B------:R-:W-:Y:S02]  /*0820*/  @!P3 IMAD.IADD R22, R22, 0x1, -R21 ;  /* 0x000000011616b824 */ /* 0x000fe400078e0a15 */
[----:B------:R-:W-:Y:S01]  /*0830*/  @!P3 VIADD R19, R19, 0x1 ;  /* 0x000000011313b836 */ /* 0x000fe20000000000 */
[----:B------:R-:W-:Y:S02]  /*0840*/  ISETP.NE.AND P3, PT, R2, RZ, PT ;  /* 0x000000ff0200720c */ /* 0x000fe40003f65270 */
[----:B------:R-:W-:-:S13]  /*0850*/  ISETP.GE.U32.AND P1, PT, R22, R21, PT ;  /* 0x000000151600720c */ /* 0x000fda0003f26070 */
[----:B------:R-:W-:-:S05]  /*0860*/  @P1 IADD3 R19, PT, PT, R19, 0x1, RZ ;  /* 0x0000000113131810 */ /* 0x000fca0007ffe0ff */
[----:B------:R-:W-:-:S04]  /*0870*/  IMAD.MOV.U32 R8, RZ, RZ, R19 ;  /* 0x000000ffff087224 */ /* 0x000fc800078e0013 */
[----:B------:R-:W-:Y:S01]  /*0880*/  @!P2 IMAD.MOV R8, RZ, RZ, -R8 ;  /* 0x000000ffff08a224 */ /* 0x000fe200078e0a08 */
[----:B------:R-:W-:-:S07]  /*0890*/  @!P3 LOP3.LUT R8, RZ, R2, RZ, 0x33, !PT ;  /* 0x00000002ff08b212 */ /* 0x000fce00078e33ff */
.L_x_6:
[----:B------:R-:W-:Y:S05]  /*08a0*/  @P0 BRA `(.L_x_7) ;  /* 0x0000000000500947 */ /* 0x000fea0003800000 */
[----:B------:R-:W0:Y:S01]  /*08b0*/  I2F.U32.RP R20, R16 ;  /* 0x0000001000147306 */ /* 0x000e220000209000 */
[----:B------:R-:W-:Y:S01]  /*08c0*/  IMAD.MOV R17, RZ, RZ, -R16 ;  /* 0x000000ffff117224 */ /* 0x000fe200078e0a10 */
[----:B------:R-:W-:Y:S01]  /*08d0*/  ISETP.NE.U32.AND P2, PT, R16, RZ, PT ;  /* 0x000000ff1000720c */ /* 0x000fe20003f45070 */
[----:B------:R-:W-:-:S05]  /*08e0*/  IMAD.MOV.U32 R18, RZ, RZ, RZ ;  /* 0x000000ffff127224 */ /* 0x000fca00078e00ff */
[----:B0-----:R-:W0:Y:S02]  /*08f0*/  MUFU.RCP R20, R20 ;  /* 0x0000001400147308 */ /* 0x001e240000001000 */
[----:B0-----:R-:W-:-:S06]  /*0900*/  IADD3 R19, PT, PT, R20, 0xffffffe, RZ ;  /* 0x0ffffffe14137810 */ /* 0x001fcc0007ffe0ff */
[----:B------:R-:W0:Y:S02]  /*0910*/  F2I.FTZ.U32.TRUNC.NTZ R19, R19 ;  /* 0x0000001300137305 */ /* 0x000e24000021f000 */
[----:B0-----:R-:W-:-:S04]  /*0920*/  IMAD R17, R17, R19, RZ ;  /* 0x0000001311117224 */ /* 0x001fc800078e02ff */
[----:B------:R-:W-:-:S06]  /*0930*/  IMAD.HI.U32 R18, R19, R17, R18 ;  /* 0x0000001113127227 */ /* 0x000fcc00078e0012 */
[----:B------:R-:W-:-:S05]  /*0940*/  IMAD.HI.U32 R17, R18, R9, RZ ;  /* 0x0000000912117227 */ /* 0x000fca00078e00ff */
[----:B------:R-:W-:-:S05]  /*0950*/  IADD3 R18, PT, PT, -R17, RZ, RZ ;  /* 0x000000ff11127210 */ /* 0x000fca0007ffe1ff */
[----:B------:R-:W-:-:S05]  /*0960*/  IMAD R9, R16, R18, R9 ;  /* 0x0000001210097224 */ /* 0x000fca00078e0209 */
[----:B------:R-:W-:-:S13]  /*0970*/  ISETP.GE.U32.AND P0, PT, R9, R16, PT ;  /* 0x000000100900720c */ /* 0x000fda0003f06070 */
[----:B------:R-:W-:Y:S02]  /*0980*/  @P0 IMAD.IADD R9, R9, 0x1, -R16 ;  /* 0x0000000109090824 */ /* 0x000fe400078e0a10 */
[----:B------:R-:W-:-:S03]  /*0990*/  @P0 VIADD R17, R17, 0x1 ;  /* 0x0000000111110836 */ /* 0x000fc60000000000 */
[----:B------:R-:W-:-:S13]  /*09a0*/  ISETP.GE.U32.AND P1, PT, R9, R16, PT ;  /* 0x000000100900720c */ /* 0x000fda0003f26070 */
[----:B------:R-:W-:Y:S02]  /*09b0*/  @P1 IADD3 R17, PT, PT, R17, 0x1, RZ ;  /* 0x0000000111111810 */ /* 0x000fe40007ffe0ff */
[----:B------:R-:W-:-:S05]  /*09c0*/  @!P2 LOP3.LUT R17, RZ, R16, RZ, 0x33, !PT ;  /* 0x00000010ff11a212 */ /* 0x000fca00078e33ff */
[----:B------:R-:W-:Y:S01]  /*09d0*/  IMAD.MOV.U32 R9, RZ, RZ, R17 ;  /* 0x000000ffff097224 */ /* 0x000fe200078e0011 */
[----:B------:R-:W-:Y:S06]  /*09e0*/  BRA `(.L_x_8) ;  /* 0x0000000000187947 */ /* 0x000fec0003800000 */
.L_x_7:
[----:B------:R-:W-:Y:S01]  /*09f0*/  IMAD.MOV.U32 R21, RZ, RZ, R16 ;  /* 0x000000ffff157224 */ /* 0x000fe200078e0010 */
[----:B------:R-:W-:Y:S01]  /*0a00*/  MOV R22, R17 ;  /* 0x0000001100167202 */ /* 0x000fe20000000f00 */
[----:B------:R-:W-:Y:S01]  /*0a10*/  IMAD.MOV.U32 R19, RZ, RZ, R9 ;  /* 0x000000ffff137224 */ /* 0x000fe200078e0009 */
[----:B------:R-:W-:-:S07]  /*0a20*/  MOV R18, 0xa40 ;  /* 0x00000a4000127802 */ /* 0x000fce0000000f00 */
[----:B---3--:R-:W-:Y:S05]  /*0a30*/  CALL.REL.NOINC `($__internal_0_$__cuda_sm20_div_u64) ;  /* 0x0000001400bc7944 */ /* 0x008fea0003c00000 */
[----:B------:R-:W-:-:S07]  /*0a40*/  IMAD.MOV.U32 R9, RZ, RZ, R19 ;  /* 0x000000ffff097224 */ /* 0x000fce00078e0013 */
.L_x_8:
[----:B------:R-:W-:Y:S01]  /*0a50*/  UISETP.NE.AND UP1, UPT, UR7, URZ, UPT ;  /* 0x000000ff0700728c */ /* 0x000fe2000bf25270 */
[----:B------:R-:W-:-:S08]  /*0a60*/  IMAD R6, R27, R9, R6 ;  /* 0x000000091b067224 */ /* 0x000fd000078e0206 */
[----:B------:R-:W-:Y:S05]  /*0a70*/  BRA.U UP1, `(.L_x_9) ;  /* 0x00000001018c7547 */ /* 0x000fea000b800000 */
[----:B------:R-:W-:-:S06]  /*0a80*/  IMAD.WIDE R16, R6, 0x8, R12 ;  /* 0x0000000806107825 */ /* 0x000fcc00078e020c */
[----:B------:R-:W3:Y:S02]  /*0a90*/  LDG.E R16, desc[UR12][R16.64] ;  /* 0x0000000c10107981 */ /* 0x000ee4000c1e1900 */
[----:B---3--:R-:W-:Y:S01]  /*0aa0*/  IMAD R5, R8, R16, R5 ;  /* 0x0000001008057224 */ /* 0x008fe200078e0205 */
[----:B------:R-:W-:Y:S06]  /*0ab0*/  BRA `(.L_x_9) ;  /* 0x00000000007c7947 */ /* 0x000fec0003800000 */
.L_x_5:
[----:B---3--:R-:W-:-:S04]  /*0ac0*/  SHF.R.S32.HI R20, RZ, 0x1f, R8 ;  /* 0x0000001fff147819 */ /* 0x008fc80000011408 */
[----:B------:R-:W-:-:S04]  /*0ad0*/  LOP3.LUT R18, R20, R17, RZ, 0xfc, !PT ;  /* 0x0000001114127212 */ /* 0x000fc800078efcff */
[----:B------:R-:W-:-:S13]  /*0ae0*/  ISETP.NE.U32.AND P0, PT, R18, RZ, PT ;  /* 0x000000ff1200720c */ /* 0x000fda0003f05070 */
[----:B------:R-:W-:Y:S05]  /*0af0*/  @P0 BRA `(.L_x_10) ;  /* 0x0000000000500947 */ /* 0x000fea0003800000 */
[----:B------:R-:W0:Y:S01]  /*0b00*/  I2F.U32.RP R20, R16 ;  /* 0x0000001000147306 */ /* 0x000e220000209000 */
[----:B------:R-:W-:Y:S01]  /*0b10*/  IMAD.MOV R17, RZ, RZ, -R16 ;  /* 0x000000ffff117224 */ /* 0x000fe200078e0a10 */
[----:B------:R-:W-:-:S06]  /*0b20*/  ISETP.NE.U32.AND P2, PT, R16, RZ, PT ;  /* 0x000000ff1000720c */ /* 0x000fcc0003f45070 */
[----:B0-----:R-:W0:Y:S02]  /*0b30*/  MUFU.RCP R20, R20 ;  /* 0x0000001400147308 */ /* 0x001e240000001000 */
[----:B0-----:R-:W-:-:S06]  /*0b40*/  IADD3 R18, PT, PT, R20, 0xffffffe, RZ ;  /* 0x0ffffffe14127810 */ /* 0x001fcc0007ffe0ff */
[----:B------:R0:W2:Y:S02]  /*0b50*/  F2I.FTZ.U32.TRUNC.NTZ R19, R18 ;  /* 0x0000001200137305 */ /* 0x0000a4000021f000 */
[----:B0-----:R-:W-:Y:S02]  /*0b60*/  IMAD.MOV.U32 R18, RZ, RZ, RZ ;  /* 0x000000ffff127224 */ /* 0x001fe400078e00ff */
[----:B--2---:R-:W-:-:S04]  /*0b70*/  IMAD R17, R17, R19, RZ ;  /* 0x0000001311117224 */ /* 0x004fc800078e02ff */
        /* <DEDUP_REMOVED lines=12> */
.L_x_10:
[----:B------:R-:W-:Y:S01]  /*0c40*/  IMAD.MOV.U32 R21, RZ, RZ, R16 ;  /* 0x000000ffff157224 */ /* 0x000fe200078e0010 */
[----:B------:R-:W-:Y:S01]  /*0c50*/  MOV R22, R17 ;  /* 0x0000001100167202 */ /* 0x000fe20000000f00 */
[----:B------:R-:W-:Y:S01]  /*0c60*/  IMAD.MOV.U32 R19, RZ, RZ, R8 ;  /* 0x000000ffff137224 */ /* 0x000fe200078e0008 */
[----:B------:R-:W-:-:S07]  /*0c70*/  MOV R18, 0xc90 ;  /* 0x00000c9000127802 */ /* 0x000fce0000000f00 */
[----:B-1----:R-:W-:Y:S05]  /*0c80*/  CALL.REL.NOINC `($__internal_0_$__cuda_sm20_div_u64) ;  /* 0x0000001400287944 */ /* 0x002fea0003c00000 */
[----:B------:R-:W-:-:S07]  /*0c90*/  IMAD.MOV.U32 R8, RZ, RZ, R19 ;  /* 0x000000ffff087224 */ /* 0x000fce00078e0013 */
.L_x_11:
[----:B------:R-:W-:-:S07]  /*0ca0*/  IMAD R5, R27, R8, R5 ;  /* 0x000000081b057224 */ /* 0x000fce00078e0205 */
.L_x_9:
[----:B------:R-:W2:Y:S01]  /*0cb0*/  LDG.E.64 R16, desc[UR12][R14.64] ;  /* 0x0000000c0e107981 */ /* 0x000ea2000c1e1b00 */
[----:B------:R-:W-:-:S04]  /*0cc0*/  SHF.R.S32.HI R20, RZ, 0x1f, R10 ;  /* 0x0000001fff147819 */ /* 0x000fc8000001140a */
[----:B--2---:R-:W-:-:S04]  /*0cd0*/  LOP3.LUT R18, R20, R17, RZ, 0xfc, !PT ;  /* 0x0000001114127212 */ /* 0x004fc800078efcff */
        /* <DEDUP_REMOVED lines=22> */
.L_x_12:
[----:B------:R-:W-:Y:S01]  /*0e40*/  IMAD.MOV.U32 R19, RZ, RZ, R10 ;  /* 0x000000ffff137224 */ /* 0x000fe200078e000a */
[----:B------:R-:W-:Y:S01]  /*0e50*/  MOV R21, R16 ;  /* 0x0000001000157202 */ /* 0x000fe20000000f00 */
[----:B------:R-:W-:Y:S01]  /*0e60*/  IMAD.MOV.U32 R22, RZ, RZ, R17 ;  /* 0x000000ffff167224 */ /* 0x000fe200078e0011 */
[----:B------:R-:W-:-:S07]  /*0e70*/  MOV R18, 0xe90 ;  /* 0x00000e9000127802 */ /* 0x000fce0000000f00 */
[----:B-1-3--:R-:W-:Y:S05]  /*0e80*/  CALL.REL.NOINC `($__internal_0_$__cuda_sm20_div_u64) ;  /* 0x0000001000a87944 */ /* 0x00afea0003c00000 */
[----:B------:R-:W-:-:S07]  /*0e90*/  IMAD.MOV.U32 R10, RZ, RZ, R19 ;  /* 0x000000ffff0a7224 */ /* 0x000fce00078e0013 */
.L_x_13:
[----:B------:R-:W-:Y:S02]  /*0ea0*/  IABS R20, R10 ;  /* 0x0000000a00147213 */ /* 0x000fe40000000000 */
[----:B------:R-:W-:Y:S02]  /*0eb0*/  IABS R22, R4 ;  /* 0x0000000400167213 */ /* 0x000fe40000000000 */
[----:B------:R-:W0:Y:S01]  /*0ec0*/  I2F.U32.RP R21, R20 ;  /* 0x0000001400157306 */ /* 0x000e220000209000 */
[----:B------:R-:W-:-:S07]  /*0ed0*/  IABS R24, R10 ;  /* 0x0000000a00187213 */ /* 0x000fce0000000000 */
[----:B0-----:R-:W0:Y:S02]  /*0ee0*/  MUFU.RCP R21, R21 ;  /* 0x0000001500157308 */ /* 0x001e240000001000 */
[----:B0-----:R-:W-:Y:S02]  /*0ef0*/  IADD3 R18, PT, PT, R21, 0xffffffe, RZ ;  /* 0x0ffffffe15127810 */ /* 0x001fe40007ffe0ff */
[----:B------:R-:W-:-:S04]  /*0f00*/  IADD3 R21, PT, PT, RZ, -R24, RZ ;  /* 0x80000018ff157210 */ /* 0x000fc80007ffe0ff */
[----:B------:R0:W2:Y:S02]  /*0f10*/  F2I.FTZ.U32.TRUNC.NTZ R19, R18 ;  /* 0x0000001200137305 */ /* 0x0000a4000021f000 */
[----:B0-----:R-:W-:Y:S02]  /*0f20*/  IMAD.MOV.U32 R18, RZ, RZ, RZ ;  /* 0x000000ffff127224 */ /* 0x001fe400078e00ff */
[----:B--2---:R-:W-:-:S04]  /*0f30*/  IMAD.MOV R23, RZ, RZ, -R19 ;  /* 0x000000ffff177224 */ /* 0x004fc800078e0a13 */
[----:B------:R-:W-:-:S04]  /*0f40*/  IMAD R23, R23, R20, RZ ;  /* 0x0000001417177224 */ /* 0x000fc800078e02ff */
[----:B------:R-:W-:Y:S01]  /*0f50*/  IMAD.HI.U32 R19, R19, R23, R18 ;  /* 0x0000001713137227 */ /* 0x000fe200078e0012 */
[----:B------:R-:W-:-:S04]  /*0f60*/  LOP3.LUT R18, R4, R10, RZ, 0x3c, !PT ;  /* 0x0000000a04127212 */ /* 0x000fc800078e3cff */
[----:B------:R-:W-:Y:S01]  /*0f70*/  ISETP.GE.AND P2, PT, R18, RZ, PT ;  /* 0x000000ff1200720c */ /* 0x000fe20003f46270 */
[----:B------:R-:W-:-:S04]  /*0f80*/  IMAD.HI.U32 R27, R19, R22, RZ ;  /* 0x00000016131b7227 */ /* 0x000fc800078e00ff */
[----:B------:R-:W-:Y:S02]  /*0f90*/  IMAD R19, R27, R21, R22 ;  /* 0x000000151b137224 */ /* 0x000fe400078e0216 */
[----:B------:R-:W-:-:S03]  /*0fa0*/  VIADD R18, R0, 0xffffffff ;  /* 0xffffffff00127836 */ /* 0x000fc60000000000 */
[----:B------:R-:W-:-:S13]  /*0fb0*/  ISETP.GT.U32.AND P1, PT, R20, R19, PT ;  /* 0x000000131400720c */ /* 0x000fda0003f24070 */
[----:B------:R-:W-:Y:S02]  /*0fc0*/  @!P1 IMAD.IADD R19, R19, 0x1, -R20 ;  /* 0x0000000113139824 */ /* 0x000fe400078e0a14 */
[----:B------:R-:W-:Y:S01]  /*0fd0*/  @!P1 VIADD R27, R27, 0x1 ;  /* 0x000000011b1b9836 */ /* 0x000fe20000000000 */
[----:B------:R-:W-:Y:S02]  /*0fe0*/  ISETP.NE.AND P1, PT, R10, RZ, PT ;  /* 0x000000ff0a00720c */ /* 0x000fe40003f25270 */
[----:B------:R-:W-:-:S13]  /*0ff0*/  ISETP.GE.U32.AND P0, PT, R19, R20, PT ;  /* 0x000000141300720c */ /* 0x000fda0003f06070 */
[----:B------:R-:W-:Y:S02]  /*1000*/  @P0 IADD3 R27, PT, PT, R27, 0x1, RZ ;  /* 0x000000011b1b0810 */ /* 0x000fe40007ffe0ff */
[----:B------:R-:W-:-:S03]  /*1010*/  ISETP.GE.AND P0, PT, R18, UR5, PT ;  /* 0x0000000512007c0c */ /* 0x000fc6000bf06270 */
[----:B------:R-:W-:Y:S01]  /*1020*/  @!P2 IMAD.MOV R27, RZ, RZ, -R27 ;  /* 0x000000ffff1ba224 */ /* 0x000fe200078e0a1b */
[----:B------:R-:W-:Y:S02]  /*1030*/  @!P1 LOP3.LUT R27, RZ, R10, RZ, 0x33, !PT ;  /* 0x0000000aff1b9212 */ /* 0x000fe400078e33ff */
[----:B------:R-:W-:Y:S02]  /*1040*/  ISETP.GE.AND P1, PT, R18, UR14, PT ;  /* 0x0000000e12007c0c */ /* 0x000fe4000bf26270 */
[----:B------:R-:W-:-:S05]  /*1050*/  IADD3 R19, PT, PT, -R27, RZ, RZ ;  /* 0x000000ff1b137210 */ /* 0x000fca0007ffe1ff */
[----:B------:R-:W-:-:S06]  /*1060*/  IMAD R4, R10, R19, R4 ;  /* 0x000000130a047224 */ /* 0x000fcc00078e0204 */
[----:B------:R-:W-:Y:S05]  /*1070*/  @!P0 BRA P1, `(.L_x_14) ;  /* 0x0000000000808947 */ /* 0x000fea0000800000 */
        /* <DEDUP_REMOVED lines=8> */
[----:B0-----:R-:W-:-:S06]  /*1100*/  VIADD R18, R20, 0xffffffe ;  /* 0x0ffffffe14127836 */ /* 0x001fcc0000000000 */
[----:B------:R0:W2:Y:S02]  /*1110*/  F2I.FTZ.U32.TRUNC.NTZ R19, R18 ;  /* 0x0000001200137305 */ /* 0x0000a4000021f000 */
[----:B0-----:R-:W-:Y:S02]  /*1120*/  HFMA2 R18, -RZ, RZ, 0, 0 ;  /* 0x00000000ff127431 */ /* 0x001fe400000001ff */
[----:B--2---:R-:W-:-:S04]  /*1130*/  IMAD R17, R17, R19, RZ ;  /* 0x0000001311117224 */ /* 0x004fc800078e02ff */
[----:B------:R-:W-:-:S06]  /*1140*/  IMAD.HI.U32 R17, R19, R17, R18 ;  /* 0x0000001113117227 */ /* 0x000fcc00078e0012 */
[----:B------:R-:W-:-:S04]  /*1150*/  IMAD.HI.U32 R17, R17, R8, RZ ;  /* 0x0000000811117227 */ /* 0x000fc800078e00ff */
[----:B------:R-:W-:-:S04]  /*1160*/  IMAD.MOV R19, RZ, RZ, -R17 ;  /* 0x000000ffff137224 */ /* 0x000fc800078e0a11 */
[----:B------:R-:W-:-:S05]  /*1170*/  IMAD R19, R16, R19, R8 ;  /* 0x0000001310137224 */ /* 0x000fca00078e0208 */
[----:B------:R-:W-:-:S13]  /*1180*/  ISETP.GE.U32.AND P0, PT, R19, R16, PT ;  /* 0x000000101300720c */ /* 0x000fda0003f06070 */
[----:B------:R-:W-:Y:S01]  /*1190*/  @P0 IMAD.IADD R19, R19, 0x1, -R16 ;  /* 0x0000000113130824 */ /* 0x000fe200078e0a10 */
[----:B------:R-:W-:-:S04]  /*11a0*/  @P0 IADD3 R17, PT, PT, R17, 0x1, RZ ;  /* 0x0000000111110810 */ /* 0x000fc80007ffe0ff */
[----:B------:R-:W-:-:S13]  /*11b0*/  ISETP.GE.U32.AND P1, PT, R19, R16, PT ;  /* 0x000000101300720c */ /* 0x000fda0003f26070 */
[----:B------:R-:W-:Y:S01]  /*11c0*/  @P1 VIADD R17, R17, 0x1 ;  /* 0x0000000111111836 */ /* 0x000fe20000000000 */
[----:B------:R-:W-:-:S05]  /*11d0*/  @!P2 LOP3.LUT R17, RZ, R16, RZ, 0x33, !PT ;  /* 0x00000010ff11a212 */ /* 0x000fca00078e33ff */
[----:B------:R-:W-:Y:S01]  /*11e0*/  IMAD.MOV.U32 R8, RZ, RZ, R17 ;  /* 0x000000ffff087224 */ /* 0x000fe200078e0011 */
[----:B------:R-:W-:Y:S06]  /*11f0*/  BRA `(.L_x_16) ;  /* 0x0000000000187947 */ /* 0x000fec0003800000 */
.L_x_15:
[----:B------:R-:W-:Y:S01]  /*1200*/  MOV R21, R16 ;  /* 0x0000001000157202 */ /* 0x000fe20000000f00 */
[----:B------:R-:W-:Y:S01]  /*1210*/  IMAD.MOV.U32 R22, RZ, RZ, R17 ;  /* 0x000000ffff167224 */ /* 0x000fe200078e0011 */
[----:B------:R-:W-:Y:S01]  /*1220*/  MOV R18, 0x1250 ;  /* 0x0000125000127802 */ /* 0x000fe20000000f00 */
[----:B------:R-:W-:-:S07]  /*1230*/  IMAD.MOV.U32 R19, RZ, RZ, R8 ;  /* 0x000000ffff137224 */ /* 0x000fce00078e0008 */
[----:B-1----:R-:W-:Y:S05]  /*1240*/  CALL.REL.NOINC `($__internal_0_$__cuda_sm20_div_u64) ;  /* 0x0000000c00b87944 */ /* 0x002fea0003c00000 */
[----:B------:R-:W-:-:S07]  /*1250*/  MOV R8, R19 ;  /* 0x0000001300087202 */ /* 0x000fce0000000f00 */
.L_x_16:
[----:B------:R-:W-:Y:S01]  /*1260*/  IMAD R5, R27, R8, R5 ;  /* 0x000000081b057224 */ /* 0x000fe200078e0205 */
[----:B------:R-:W-:Y:S06]  /*1270*/  BRA `(.L_x_17) ;  /* 0x0000000000f87947 */ /* 0x000fec0003800000 */
.L_x_14:
        /* <DEDUP_REMOVED lines=8> */
[----:B0-----:R-:W-:-:S06]  /*1300*/  VIADD R18, R22, 0xffffffe ;  /* 0x0ffffffe16127836 */ /* 0x001fcc0000000000 */
[----:B------:R0:W1:Y:S02]  /*1310*/  F2I.FTZ.U32.TRUNC.NTZ R19, R18 ;  /* 0x0000001200137305 */ /* 0x000064000021f000 */
[----:B0-----:R-:W-:Y:S02]  /*1320*/  HFMA2 R18, -RZ, RZ, 0, 0 ;  /* 0x00000000ff127431 */ /* 0x001fe400000001ff */
[----:B-1----:R-:W-:-:S04]  /*1330*/  IMAD.MOV R24, RZ, RZ, -R19 ;  /* 0x000000ffff187224 */ /* 0x002fc800078e0a13 */
[----:B------:R-:W-:Y:S01]  /*1340*/  IMAD R23, R24, R21, RZ ;  /* 0x0000001518177224 */ /* 0x000fe200078e02ff */
[----:B---3--:R-:W-:Y:S02]  /*1350*/  IABS R24, R8 ;  /* 0x0000000800187213 */ /* 0x008fe40000000000 */
[----:B------:R-:W-:Y:S01]  /*1360*/  LOP3.LUT R8, R8, R2, RZ, 0x3c, !PT ;  /* 0x0000000208087212 */ /* 0x000fe200078e3cff */
[----:B------:R-:W-:-:S03]  /*1370*/  IMAD.HI.U32 R23, R19, R23, R18 ;  /* 0x0000001713177227 */ /* 0x000fc600078e0012 */
[----:B------:R-:W-:-:S03]  /*1380*/  ISETP.GE.AND P1, PT, R8, RZ, PT ;  /* 0x000000ff0800720c */ /* 0x000fc60003f26270 */
[----:B------:R-:W-:-:S04]  /*1390*/  IMAD.HI.U32 R23, R23, R24, RZ ;  /* 0x0000001817177227 */ /* 0x000fc800078e00ff */
[----:B------:R-:W-:-:S04]  /*13a0*/  IMAD.MOV R19, RZ, RZ, -R23 ;  /* 0x000000ffff137224 */ /* 0x000fc800078e0a17 */
[----:B------:R-:W-:-:S05]  /*13b0*/  IMAD R24, R21, R19, R24 ;  /* 0x0000001315187224 */ /* 0x000fca00078e0218 */
[----:B------:R-:W-:-:S13]  /*13c0*/  ISETP.GT.U32.AND P3, PT, R21, R24, PT ;  /* 0x000000181500720c */ /* 0x000fda0003f64070 */
[----:B------:R-:W-:Y:S01]  /*13d0*/  @!P3 IMAD.IADD R24, R24, 0x1, -R21 ;  /* 0x000000011818b824 */ /* 0x000fe200078e0a15 */
[----:B------:R-:W-:Y:S02]  /*13e0*/  @!P3 IADD3 R23, PT, PT, R23, 0x1, RZ ;  /* 0x000000011717b810 */ /* 0x000fe40007ffe0ff */
[----:B------:R-:W-:Y:S02]  /*13f0*/  ISETP.NE.AND P3, PT, R2, RZ, PT ;  /* 0x000000ff0200720c */ /* 0x000fe40003f65270 */
[----:B------:R-:W-:-:S13]  /*1400*/  ISETP.GE.U32.AND P2, PT, R24, R21, PT ;  /* 0x000000151800720c */ /* 0x000fda0003f46070 */
[----:B------:R-:W-:-:S04]  /*1410*/  @P2 VIADD R23, R23, 0x1 ;  /* 0x0000000117172836 */ /* 0x000fc80000000000 */
[----:B------:R-:W-:-:S05]  /*1420*/  IMAD.MOV.U32 R8, RZ, RZ, R23 ;  /* 0x000000ffff087224 */ /* 0x000fca00078e0017 */
[----:B------:R-:W-:Y:S02]  /*1430*/  @!P1 IADD3 R8, PT, PT, -R8, RZ, RZ ;  /* 0x000000ff08089210 */ /* 0x000fe40007ffe1ff */
[----:B------:R-:W-:-:S07]  /*1440*/  @!P3 LOP3.LUT R8, RZ, R2, RZ, 0x33, !PT ;  /* 0x00000002ff08b212 */ /* 0x000fce00078e33ff */
.L_x_18:
[----:B------:R-:W-:Y:S05]  /*1450*/  @P0 BRA `(.L_x_19) ;  /* 0x0000000000500947 */ /* 0x000fea0003800000 */
[----:B------:R-:W0:Y:S01]  /*1460*/  I2F.U32.RP R20, R16 ;  /* 0x0000001000147306 */ /* 0x000e220000209000 */
[----:B------:R-:W-:Y:S01]  /*1470*/  IMAD.MOV R17, RZ, RZ, -R16 ;  /* 0x000000ffff117224 */ /* 0x000fe200078e0a10 */
[----:B------:R-:W-:Y:S02]  /*1480*/  MOV R18, RZ ;  /* 0x000000ff00127202 */ /* 0x000fe40000000f00 */
[----:B------:R-:W-:-:S04]  /*1490*/  ISETP.NE.U32.AND P2, PT, R16, RZ, PT ;  /* 0x000000ff1000720c */ /* 0x000fc80003f45070 */
[----:B0-----:R-:W0:Y:S02]  /*14a0*/  MUFU.RCP R20, R20 ;  /* 0x0000001400147308 */ /* 0x001e240000001000 */
[----:B0-----:R-:W-:-:S06]  /*14b0*/  VIADD R19, R20, 0xffffffe ;  /* 0x0ffffffe14137836 */ /* 0x001fcc0000000000 */
[----:B------:R-:W0:Y:S02]  /*14c0*/  F2I.FTZ.U32.TRUNC.NTZ R19, R19 ;  /* 0x0000001300137305 */ /* 0x000e24000021f000 */
[----:B0-----:R-:W-:-:S04]  /*14d0*/  IMAD R17, R17, R19, RZ ;  /* 0x0000001311117224 */ /* 0x001fc800078e02ff */
        /* <DEDUP_REMOVED lines=12> */
.L_x_19:
[----:B------:R-:W-:Y:S01]  /*15a0*/  MOV R21, R16 ;  /* 0x0000001000157202 */ /* 0x000fe20000000f00 */
[----:B------:R-:W-:Y:S01]  /*15b0*/  IMAD.MOV.U32 R22, RZ, RZ, R17 ;  /* 0x000000ffff167224 */ /* 0x000fe200078e0011 */
[----:B------:R-:W-:Y:S01]  /*15c0*/  MOV R18, 0x15f0 ;  /* 0x000015f000127802 */ /* 0x000fe20000000f00 */
[----:B------:R-:W-:-:S07]  /*15d0*/  IMAD.MOV.U32 R19, RZ, RZ, R9 ;  /* 0x000000ffff137224 */ /* 0x000fce00078e0009 */
[----:B---3--:R-:W-:Y:S05]  /*15e0*/  CALL.REL.NOINC `($__internal_0_$__cuda_sm20_div_u64) ;  /* 0x0000000800d07944 */ /* 0x008fea0003c00000 */
[----:B------:R-:W-:-:S07]  /*15f0*/  MOV R9, R19 ;  /* 0x0000001300097202 */ /* 0x000fce0000000f00 */
.L_x_20:
[----:B------:R-:W-:Y:S01]  /*1600*/  UISETP.NE.AND UP1, UPT, UR7, 0x1, UPT ;  /* 0x000000010700788c */ /* 0x000fe2000bf25270 */
[----:B------:R-:W-:-:S08]  /*1610*/  IMAD R6, R27, R9, R6 ;  /* 0x000000091b067224 */ /* 0x000fd000078e0206 */
[----:B------:R-:W-:Y:S05]  /*1620*/  BRA.U UP1, `(.L_x_17) ;  /* 0x00000001010c7547 */ /* 0x000fea000b800000 */
[----:B------:R-:W-:-:S06]  /*1630*/  IMAD.WIDE R16, R6, 0x8, R12 ;  /* 0x0000000806107825 */ /* 0x000fcc00078e020c */
[----:B------:R-:W3:Y:S02]  /*1640*/  LDG.E R16, desc[UR12][R16.64] ;  /* 0x0000000c10107981 */ /* 0x000ee4000c1e1900 */
[----:B---3--:R-:W-:-:S07]  /*1650*/  IMAD R5, R8, R16, R5 ;  /* 0x0000001008057224 */ /* 0x008fce00078e0205 */
.L_x_17:
[----:B------:R-:W-:Y:S01]  /*1660*/  IADD3 R14, P0, PT, R14, 0x10, RZ ;  /* 0x000000100e0e7810 */ /* 0x000fe20007f1e0ff */
[----:B------:R-:W-:Y:S01]  /*1670*/  VIADD R0, R0, 0x2 ;  /* 0x0000000200007836 */ /* 0x000fe20000000000 */
[----:B------:R-:W-:Y:S02]  /*1680*/  UIADD3 UR7, UPT, UPT, UR7, -0x2, URZ ;  /* 0xfffffffe07077890 */ /* 0x000fe4000fffe0ff */
[----:B------:R-:W-:Y:S01]  /*1690*/  UIADD3 UR6, UPT, UPT, UR6, -0x2, URZ ;  /* 0xfffffffe06067890 */ /* 0x000fe2000fffe0ff */
[----:B------:R-:W-:Y:S01]  /*16a0*/  IMAD.X R15, RZ, RZ, R15, P0 ;  /* 0x000000ffff0f7224 */ /* 0x000fe200000e060f */
[----:B------:R-:W-:Y:S10]  /*16b0*/  BRA.U UP0, `(.L_x_21) ;  /* 0xffffffed00087547 */ /* 0x000ff4000b83ffff */
.L_x_2:
[----:B------:R-:W-:-:S04]  /*16c0*/  ULOP3.LUT UR6, UR11, 0x1, URZ, 0xc0, !UPT ;  /* 0x000000010b067892 */ /* 0x000fc8000f8ec0ff */
[----:B------:R-:W-:-:S09]  /*16d0*/  UISETP.NE.U32.AND UP0, UPT, UR6, 0x1, UPT ;  /* 0x000000010600788c */ /* 0x000fd2000bf05070 */
[----:B------:R-:W-:Y:S05]  /*16e0*/  BRA.U UP0, `(.L_x_22) ;  /* 0x0000000900687547 */ /* 0x000fea000b800000 */
[----:B-1----:R-:W0:Y:S02]  /*16f0*/  LDC.64 R2, c[0x0][0x398] ;  /* 0x0000e600ff027b82 */ /* 0x002e240000000a00 */
[----:B0-----:R-:W-:-:S06]  /*1700*/  IMAD.WIDE.U32 R2, R7, 0x8, R2 ;  /* 0x0000000807027825 */ /* 0x001fcc00078e0002 */
        /* <DEDUP_REMOVED lines=10> */
[----:B------:R0:W1:Y:S02]  /*17b0*/  F2I.FTZ.U32.TRUNC.NTZ R13, R12 ;  /* 0x0000000c000d7305 */ /* 0x000064000021f000 */
[----:B0-----:R-:W-:Y:S02]  /*17c0*/  IMAD.MOV.U32 R12, RZ, RZ, RZ ;  /* 0x000000ffff0c7224 */ /* 0x001fe400078e00ff */
[----:B-1----:R-:W-:-:S04]  /*17d0*/  IMAD R15, R15, R13, RZ ;  /* 0x0000000d0f0f7224 */ /* 0x002fc800078e02ff */
        /* <DEDUP_REMOVED lines=9> */
[----:B------:R-:W-:Y:S01]  /*1870*/  @!P2 LOP3.LUT R19, RZ, R2, RZ, 0x33, !PT ;  /* 0x00000002ff13a212 */ /* 0x000fe200078e33ff */
[----:B------:R-:W-:Y:S06]  /*1880*/  BRA `(.L_x_24) ;  /* 0x0000000000147947 */ /* 0x000fec0003800000 */
.L_x_23:
[----:B------:R-:W-:Y:S01]  /*1890*/  IMAD.MOV.U32 R19, RZ, RZ, R10 ;  /* 0x000000ffff137224 */ /* 0x000fe200078e000a */
[----:B------:R-:W-:Y:S01]  /*18a0*/  MOV R22, R3 ;  /* 0x0000000300167202 */ /* 0x000fe20000000f00 */
[----:B------:R-:W-:Y:S01]  /*18b0*/  IMAD.MOV.U32 R21, RZ, RZ, R2 ;  /* 0x000000ffff157224 */ /* 0x000fe200078e0002 */
[----:B------:R-:W-:-:S07]  /*18c0*/  MOV R18, 0x18e0 ;  /* 0x000018e000127802 */ /* 0x000fce0000000f00 */
[----:B---3--:R-:W-:Y:S05]  /*18d0*/  CALL.REL.NOINC `($__internal_0_$__cuda_sm20_div_u64) ;  /* 0x0000000800147944 */ /* 0x008fea0003c00000 */
.L_x_24:
[-C--:B------:R-:W-:Y:S01]  /*18e0*/  IABS R15, R19.reuse ;  /* 0x00000013000f7213 */ /* 0x080fe20000000000 */
[----:B------:R-:W0:Y:S01]  /*18f0*/  LDCU UR6, c[0x0][0x3b8] ;  /* 0x00007700ff0677ac */ /* 0x000e220008000800 */
[----:B------:R-:W-:Y:S02]  /*1900*/  IABS R14, R4 ;  /* 0x00000004000e7213 */ /* 0x000fe40000000000 */
[----:B------:R-:W1:Y:S01]  /*1910*/  I2F.U32.RP R0, R15 ;  /* 0x0000000f00007306 */ /* 0x000e620000209000 */
[-C--:B------:R-:W-:Y:S02]  /*1920*/  IABS R16, R19.reuse ;  /* 0x0000001300107213 */ /* 0x080fe40000000000 */
[----:B------:R-:W-:-:S04]  /*1930*/  LOP3.LUT R4, R4, R19, RZ, 0x3c, !PT ;  /* 0x0000001304047212 */ /* 0x000fc800078e3cff */
[----:B------:R-:W-:Y:S01]  /*1940*/  ISETP.GE.AND P0, PT, R4, RZ, PT ;  /* 0x000000ff0400720c */ /* 0x000fe20003f06270 */
[----:B-1----:R-:W1:Y:S01]  /*1950*/  MUFU.RCP R0, R0 ;  /* 0x0000000000007308 */ /* 0x002e620000001000 */
[----:B0-----:R-:W-:Y:S01]  /*1960*/  ISETP.GE.AND P3, PT, R7, UR6, PT ;  /* 0x0000000607007c0c */ /* 0x001fe2000bf66270 */
[----:B-1----:R-:W-:-:S06]  /*1970*/  VIADD R12, R0, 0xffffffe ;  /* 0x0ffffffe000c7836 */ /* 0x002fcc0000000000 */
[----:B------:R0:W1:Y:S02]  /*1980*/  F2I.FTZ.U32.TRUNC.NTZ R13, R12 ;  /* 0x0000000c000d7305 */ /* 0x000064000021f000 */
[----:B0-----:R-:W-:Y:S02]  /*1990*/  IMAD.MOV.U32 R12, RZ, RZ, RZ ;  /* 0x000000ffff0c7224 */ /* 0x001fe400078e00ff */
[----:B-1----:R-:W-:-:S04]  /*19a0*/  IMAD.MOV R10, RZ, RZ, -R13 ;  /* 0x000000ffff0a7224 */ /* 0x002fc800078e0a0d */
[----:B------:R-:W-:Y:S01]  /*19b0*/  IMAD R17, R10, R15, RZ ;  /* 0x0000000f0a117224 */ /* 0x000fe200078e02ff */
[----:B------:R-:W-:-:S03]  /*19c0*/  MOV R10, R14 ;  /* 0x0000000e000a7202 */ /* 0x000fc60000000f00 */
[----:B------:R-:W-:-:S04]  /*19d0*/  IMAD.HI.U32 R13, R13, R17, R12 ;  /* 0x000000110d0d7227 */ /* 0x000fc800078e000c */
[----:B------:R-:W-:Y:S02]  /*19e0*/  IMAD.MOV R17, RZ, RZ, -R16 ;  /* 0x000000ffff117224 */ /* 0x000fe400078e0a10 */
[----:B------:R-:W-:-:S04]  /*19f0*/  IMAD.HI.U32 R0, R13, R10, RZ ;  /* 0x0000000a0d007227 */ /* 0x000fc800078e00ff */
[----:B------:R-:W-:-:S05]  /*1a00*/  IMAD R10, R0, R17, R10 ;  /* 0x00000011000a7224 */ /* 0x000fca00078e020a */
[----:B------:R-:W-:-:S13]  /*1a10*/  ISETP.GT.U32.AND P1, PT, R15, R10, PT ;  /* 0x0000000a0f00720c */ /* 0x000fda0003f24070 */
[-C--:B------:R-:W-:Y:S01]  /*1a20*/  @!P1 IADD3 R10, PT, PT, R10, -R15.reuse, RZ ;  /* 0x8000000f0a0a9210 */ /* 0x080fe20007ffe0ff */
[----:B------:R-:W-:Y:S01]  /*1a30*/  @!P1 VIADD R0, R0, 0x1 ;  /* 0x0000000100009836 */ /* 0x000fe20000000000 */
[----:B------:R-:W-:Y:S02]  /*1a40*/  ISETP.NE.AND P1, PT, R19, RZ, PT ;  /* 0x000000ff1300720c */ /* 0x000fe40003f25270 */
[----:B------:R-:W-:-:S13]  /*1a50*/  ISETP.GE.U32.AND P2, PT, R10, R15, PT ;  /* 0x0000000f0a00720c */ /* 0x000fda0003f46070 */
[----:B------:R-:W-:Y:S01]  /*1a60*/  @P2 VIADD R0, R0, 0x1 ;  /* 0x0000000100002836 */ /* 0x000fe20000000000 */
[----:B------:R-:W-:-:S04]  /*1a70*/  ISETP.GE.AND P2, PT, R7, UR5, PT ;  /* 0x0000000507007c0c */ /* 0x000fc8000bf46270 */
[----:B------:R-:W-:Y:S02]  /*1a80*/  @!P0 IADD3 R0, PT, PT, -R0, RZ, RZ ;  /* 0x000000ff00008210 */ /* 0x000fe40007ffe1ff */
[----:B------:R-:W-:-:S07]  /*1a90*/  @!P1 LOP3.LUT R0, RZ, R19, RZ, 0x33, !PT ;  /* 0x00000013ff009212 */ /* 0x000fce00078e33ff */
        /* <DEDUP_REMOVED lines=10> */
[----:B------:R0:W1:Y:S02]  /*1b40*/  F2I.FTZ.U32.TRUNC.NTZ R7, R6 ;  /* 0x0000000600077305 */ /* 0x000064000021f000 */
[----:B0-----:R-:W-:Y:S02]  /*1b50*/  HFMA2 R6, -RZ, RZ, 0, 0 ;  /* 0x00000000ff067431 */ /* 0x001fe400000001ff */
[----:B-1----:R-:W-:-:S04]  /*1b60*/  IMAD R3, R3, R7, RZ ;  /* 0x0000000703037224 */ /* 0x002fc800078e02ff */
        /* <DEDUP_REMOVED lines=9> */
[----:B------:R-:W-:Y:S01]  /*1c00*/  @!P2 LOP3.LUT R3, RZ, R2, RZ, 0x33, !PT ;  /* 0x00000002ff03a212 */ /* 0x000fe200078e33ff */
[----:B------:R-:W-:Y:S06]  /*1c10*/  BRA `(.L_x_27) ;  /* 0x0000000000187947 */ /* 0x000fec0003800000 */
.L_x_26:
[----:B------:R-:W-:Y:S01]  /*1c20*/  IMAD.MOV.U32 R21, RZ, RZ, R2 ;  /* 0x000000ffff157224 */ /* 0x000fe200078e0002 */
[----:B------:R-:W-:Y:S01]  /*1c30*/  MOV R22, R3 ;  /* 0x0000000300167202 */ /* 0x000fe20000000f00 */
[----:B------:R-:W-:Y:S01]  /*1c40*/  IMAD.MOV.U32 R19, RZ, RZ, R8 ;  /* 0x000000ffff137224 */ /* 0x000fe200078e0008 */
[----:B------:R-:W-:-:S07]  /*1c50*/  MOV R18, 0x1c70 ;  /* 0x00001c7000127802 */ /* 0x000fce0000000f00 */
[----:B------:R-:W-:Y:S05]  /*1c60*/  CALL.REL.NOINC `($__internal_0_$__cuda_sm20_div_u64) ;  /* 0x0000000400307944 */ /* 0x000fea0003c00000 */
[----:B------:R-:W-:-:S07]  /*1c70*/  IMAD.MOV.U32 R3, RZ, RZ, R19 ;  /* 0x000000ffff037224 */ /* 0x000fce00078e0013 */
.L_x_27:
[----:B------:R-:W-:Y:S01]  /*1c80*/  IMAD R5, R0, R3, R5 ;  /* 0x0000000300057224 */ /* 0x000fe200078e0205 */
[----:B------:R-:W-:Y:S06]  /*1c90*/  BRA `(.L_x_22) ;  /* 0x0000000000fc7947 */ /* 0x000fec0003800000 */
.L_x_25:
[----:B------:R-:W-:Y:S02]  /*1ca0*/  ISETP.NE.AND P1, PT, R7, UR6, PT ;  /* 0x0000000607007c0c */ /* 0x000fe4000bf25270 */
[----:B------:R-:W-:-:S04]  /*1cb0*/  SHF.R.S32.HI R20, RZ, 0x1f, R9 ;  /* 0x0000001fff147819 */ /* 0x000fc80000011409 */
[----:B------:R-:W-:-:S04]  /*1cc0*/  LOP3.LUT R4, R20, R3, RZ, 0xfc, !PT ;  /* 0x0000000314047212 */ /* 0x000fc800078efcff */
[----:B------:R-:W-:-:S03]  /*1cd0*/  ISETP.NE.U32.AND P0, PT, R4, RZ, PT ;  /* 0x000000ff0400720c */ /* 0x000fc60003f05070 */
[----:B------:R-:W-:Y:S10]  /*1ce0*/  @P1 BRA `(.L_x_28) ;  /* 0x0000000000641947 */ /* 0x000ff40003800000 */
[----:B------:R-:W0:Y:S01]  /*1cf0*/  LDC R15, c[0x0][0x3b4] ;  /* 0x0000ed00ff0f7b82 */ /* 0x000e220000000800 */
[----:B---3--:R-:W-:Y:S02]  /*1d00*/  IABS R10, R8 ;  /* 0x00000008000a7213 */ /* 0x008fe40000000000 */
[-C--:B0-----:R-:W-:Y:S02]  /*1d10*/  IABS R17, R15.reuse ;  /* 0x0000000f00117213 */ /* 0x081fe40000000000 */
[----:B------:R-:W-:Y:S02]  /*1d20*/  LOP3.LUT R8, R8, R15, RZ, 0x3c, !PT ;  /* 0x0000000f08087212 */ /* 0x000fe400078e3cff */
[----:B------:R-:W0:Y:S02]  /*1d30*/  I2F.RP R14, R17 ;  /* 0x00000011000e7306 */ /* 0x000e240000209400 */
[----:B------:R-:W-:-:S06]  /*1d40*/  ISETP.GE.AND P1, PT, R8, RZ, PT ;  /* 0x000000ff0800720c */ /* 0x000fcc0003f26270 */
[----:B0-----:R-:W0:Y:S02]  /*1d50*/  MUFU.RCP R14, R14 ;  /* 0x0000000e000e7308 */ /* 0x001e240000001000 */
[----:B0-----:R-:W-:-:S06]  /*1d60*/  IADD3 R12, PT, PT, R14, 0xffffffe, RZ ;  /* 0x0ffffffe0e0c7810 */ /* 0x001fcc0007ffe0ff */
[----:B------:R0:W1:Y:S02]  /*1d70*/  F2I.FTZ.U32.TRUNC.NTZ R13, R12 ;  /* 0x0000000c000d7305 */ /* 0x000064000021f000 */
[----:B0-----:R-:W-:Y:S02]  /*1d80*/  IMAD.MOV.U32 R12, RZ, RZ, RZ ;  /* 0x000000ffff0c7224 */ /* 0x001fe400078e00ff */
[----:B-1----:R-:W-:-:S04]  /*1d90*/  IMAD.MOV R4, RZ, RZ, -R13 ;  /* 0x000000ffff047224 */ /* 0x002fc800078e0a0d */
[----:B------:R-:W-:-:S04]  /*1da0*/  IMAD R19, R4, R17, RZ ;  /* 0x0000001104137224 */ /* 0x000fc800078e02ff */
[----:B------:R-:W-:-:S06]  /*1db0*/  IMAD.HI.U32 R19, R13, R19, R12 ;  /* 0x000000130d137227 */ /* 0x000fcc00078e000c */
        /* <DEDUP_REMOVED lines=9> */
[----:B------:R-:W-:Y:S01]  /*1e50*/  @!P1 IMAD.MOV R4, RZ, RZ, -R4 ;  /* 0x000000ffff049224 */ /* 0x000fe200078e0a04 */
[----:B------:R-:W-:-:S05]  /*1e60*/  @!P3 LOP3.LUT R4, RZ, R15, RZ, 0x33, !PT ;  /* 0x0000000fff04b212 */ /* 0x000fca00078e33ff */
[----:B------:R-:W-:-:S07]  /*1e70*/  IMAD.MOV.U32 R8, RZ, RZ, R4 ;  /* 0x000000ffff087224 */ /* 0x000fce00078e0004 */
.L_x_28:
[----:B------:R-:W-:Y:S05]  /*1e80*/  @P0 BRA `(.L_x_29) ;  /* 0x00000000004c0947 */ /* 0x000fea0003800000 */
[----:B------:R-:W0:Y:S01]  /*1e90*/  I2F.U32.RP R10, R2 ;  /* 0x00000002000a7306 */ /* 0x000e220000209000 */
[----:B------:R-:W-:Y:S01]  /*1ea0*/  IMAD.MOV R3, RZ, RZ, -R2 ;  /* 0x000000ffff037224 */ /* 0x000fe200078e0a02 */
[----:B------:R-:W-:-:S06]  /*1eb0*/  ISETP.NE.U32.AND P2, PT, R2, RZ, PT ;  /* 0x000000ff0200720c */ /* 0x000fcc0003f45070 */
[----:B0-----:R-:W0:Y:S02]  /*1ec0*/  MUFU.RCP R10, R10 ;  /* 0x0000000a000a7308 */ /* 0x001e240000001000 */
[----:B0-----:R-:W-:-:S06]  /*1ed0*/  IADD3 R12, PT, PT, R10, 0xffffffe, RZ ;  /* 0x0ffffffe0a0c7810 */ /* 0x001fcc0007ffe0ff */
        /* <DEDUP_REMOVED lines=11> */
[----:B------:R-:W-:Y:S02]  /*1f90*/  @P1 IADD3 R3, PT, PT, R3, 0x1, RZ ;  /* 0x0000000103031810 */ /* 0x000fe40007ffe0ff */
[----:B------:R-:W-:Y:S01]  /*1fa0*/  @!P2 LOP3.LUT R3, RZ, R2, RZ, 0x33, !PT ;  /* 0x00000002ff03a212 */ /* 0x000fe200078e33ff */
[----:B------:R-:W-:Y:S06]  /*1fb0*/  BRA `(.L_x_30) ;  /* 0x0000000000187947 */ /* 0x000fec0003800000 */
.L_x_29:
[----:B------:R-:W-:Y:S01]  /*1fc0*/  IMAD.MOV.U32 R21, RZ, RZ, R2 ;  /* 0x000000ffff157224 */ /* 0x000fe200078e0002 */
[----:B------:R-:W-:Y:S01]  /*1fd0*/  MOV R22, R3 ;  /* 0x0000000300167202 */ /* 0x000fe20000000f00 */
[----:B------:R-:W-:Y:S01]  /*1fe0*/  IMAD.MOV.U32 R19, RZ, RZ, R9 ;  /* 0x000000ffff137224 */ /* 0x000fe200078e0009 */
[----:B------:R-:W-:-:S07]  /*1ff0*/  MOV R18, 0x2010 ;  /* 0x0000201000127802 */ /* 0x000fce0000000f00 */
[----:B---3--:R-:W-:Y:S05]  /*2000*/  CALL.REL.NOINC `($__internal_0_$__cuda_sm20_div_u64) ;  /* 0x0000000000487944 */ /* 0x008fea0003c00000 */
[----:B------:R-:W-:-:S07]  /*2010*/  MOV R3, R19 ;  /* 0x0000001300037202 */ /* 0x000fce0000000f00 */
.L_x_30:
[----:B------:R-:W-:Y:S01]  /*2020*/  ISETP.NE.AND P0, PT, R7, UR4, PT ;  /* 0x0000000407007c0c */ /* 0x000fe2000bf05270 */
[----:B------:R-:W-:-:S12]  /*2030*/  IMAD R7, R0, R3, R6 ;  /* 0x0000000300077224 */ /* 0x000fd800078e0206 */
[----:B------:R-:W-:Y:S05]  /*2040*/  @P0 BRA `(.L_x_22) ;  /* 0x0000000000100947 */ /* 0x000fea0003800000 */
[----:B------:R-:W0:Y:S02]  /*2050*/  LDC.64 R2, c[0x0][0x388] ;  /* 0x0000e200ff027b82 */ /* 0x000e240000000a00 */
[----:B0-----:R-:W-:-:S06]  /*2060*/  IMAD.WIDE R2, R7, 0x8, R2 ;  /* 0x0000000807027825 */ /* 0x001fcc00078e0202 */
[----:B------:R-:W3:Y:S02]  /*2070*/  LDG.E R2, desc[UR12][R2.64] ;  /* 0x0000000c02027981 */ /* 0x000ee4000c1e1900 */
[----:B---3--:R-:W-:-:S07]  /*2080*/  IMAD R5, R2, R8, R5 ;  /* 0x0000000802057224 */ /* 0x008fce00078e0205 */
.L_x_22:
[--C-:B------:R-:W-:Y:S01]  /*2090*/  SHF.R.S32.HI R3, RZ, 0x1f, R5.reuse ;  /* 0x0000001fff037819 */ /* 0x100fe20000011405 */
[----:B-1----:R-:W-:-:S07]  /*20a0*/  IMAD.MOV.U32 R2, RZ, RZ, R5 ;  /* 0x000000ffff027224 */ /* 0x002fce00078e0005 */
.L_x_1:
[----:B------:R-:W0:Y:S02]  /*20b0*/  LDCU.64 UR4, c[0x0][0x380] ;  /* 0x00007000ff0477ac */ /* 0x000e240008000a00 */
[----:B0-----:R-:W-:-:S04]  /*20c0*/  LEA R4, P0, R2, UR4, 0x1 ;  /* 0x0000000402047c11 */ /* 0x001fc8000f8008ff */
[----:B------:R-:W-:Y:S02]  /*20d0*/  LEA.HI.X R5, R2, UR5, R3, 0x1, P0 ;  /* 0x0000000502057c11 */ /* 0x000fe400080f0c03 */
[----:B------:R-:W0:Y:S04]  /*20e0*/  LDC.64 R2, c[0x0][0x390] ;  /* 0x0000e400ff027b82 */ /* 0x000e280000000a00 */
[----:B------:R-:W2:Y:S01]  /*20f0*/  LDG.E.U16 R5, desc[UR12][R4.64] ;  /* 0x0000000c04057981 */ /* 0x000ea2000c1e1500 */
[----:B0-----:R-:W-:-:S05]  /*2100*/  IMAD.WIDE R2, R11, 0x2, R2 ;  /* 0x000000020b027825 */ /* 0x001fca00078e0202 */
[----:B--2---:R-:W-:Y:S01]  /*2110*/  STG.E.U16 desc[UR12][R2.64], R5 ;  /* 0x0000000502007986 */ /* 0x004fe2000c10150c */
[----:B------:R-:W-:Y:S05]  /*2120*/  EXIT ;  /* 0x000000000000794d */ /* 0x000fea0003800000 */
        .weak           $__internal_0_$__cuda_sm20_div_u64
        .type           $__internal_0_$__cuda_sm20_div_u64,@function
        .size           $__internal_0_$__cuda_sm20_div_u64,(.L_x_67 - $__internal_0_$__cuda_sm20_div_u64)
$__internal_0_$__cuda_sm20_div_u64:
[----:B------:R-:W-:Y:S01]  /*2130*/  MOV R24, R21 ;  /* 0x0000001500187202 */ /* 0x000fe20000000f00 */
[----:B------:R-:W-:-:S05]  /*2140*/  IMAD.MOV.U32 R25, RZ, RZ, R22 ;  /* 0x000000ffff197224 */ /* 0x000fca00078e0016 */
[----:B------:R-:W0:Y:S08]  /*2150*/  I2F.U64.RP R24, R24 ;  /* 0x0000001800187312 */ /* 0x000e300000309000 */
[----:B0-----:R-:W0:Y:S02]  /*2160*/  MUFU.RCP R24, R24 ;  /* 0x0000001800187308 */ /* 0x001e240000001000 */
[----:B0-----:R-:W-:-:S06]  /*2170*/  IADD3 R24, PT, PT, R24, 0x1ffffffe, RZ ;  /* 0x1ffffffe18187810 */ /* 0x001fcc0007ffe0ff */
[----:B------:R-:W0:Y:S02]  /*2180*/  F2I.U64.TRUNC R24, R24 ;  /* 0x0000001800187311 */ /* 0x000e24000020d800 */
[----:B0-----:R-:W-:Y:S01]  /*2190*/  IMAD.WIDE.U32 R28, R24, R21, RZ ;  /* 0x00000015181c7225 */ /* 0x001fe200078e00ff */
[----:B------:R-:W-:-:S03]  /*21a0*/  MOV R31, R24 ;  /* 0x00000018001f7202 */ /* 0x000fc60000000f00 */
[----:B------:R-:W-:Y:S01]  /*21b0*/  IMAD R23, R24, R22, R29 ;  /* 0x0000001618177224 */ /* 0x000fe200078e021d */
[----:B------:R-:W-:-:S03]  /*21c0*/  IADD3 R29, P0, PT, RZ, -R28, RZ ;  /* 0x8000001cff1d7210 */ /* 0x000fc60007f1e0ff */
[----:B------:R-:W-:Y:S02]  /*21d0*/  IMAD R23, R25, R21, R23 ;  /* 0x0000001519177224 */ /* 0x000fe400078e0217 */
[----:B------:R-:W-:-:S04]  /*21e0*/  IMAD.HI.U32 R30, R24, R29, RZ ;  /* 0x0000001d181e7227 */ /* 0x000fc800078e00ff */
[----:B------:R-:W-:-:S04]  /*21f0*/  IMAD.X R23, RZ, RZ, ~R23, P0 ;  /* 0x000000ffff177224 */ /* 0x000fc800000e0e17 */
[----:B------:R-:W-:-:S04]  /*2200*/  IMAD.WIDE.U32 R30, P0, R24, R23, R30 ;  /* 0x00000017181e7225 */ /* 0x000fc8000780001e */
[C---:B------:R-:W-:Y:S02]  /*2210*/  IMAD R28, R25.reuse, R23, RZ ;  /* 0x00000017191c7224 */ /* 0x040fe400078e02ff */
[----:B------:R-:W-:-:S04]  /*2220*/  IMAD.HI.U32 R29, P1, R25, R29, R30 ;  /* 0x0000001d191d7227 */ /* 0x000fc8000782001e */
[----:B------:R-:W-:Y:S01]  /*2230*/  IMAD.HI.U32 R23, R25, R23, RZ ;  /* 0x0000001719177227 */ /* 0x000fe200078e00ff */
[----:B------:R-:W-:-:S03]  /*2240*/  IADD3 R29, P2, PT, R28, R29, RZ ;  /* 0x0000001d1c1d7210 */ /* 0x000fc60007f5e0ff */
[----:B------:R-:W-:Y:S02]  /*2250*/  IMAD.X R23, R23, 0x1, R25, P0 ;  /* 0x0000000117177824 */ /* 0x000fe400000e0619 */
[----:B------:R-:W-:-:S03]  /*2260*/  IMAD.WIDE.U32 R30, R29, R21, RZ ;  /* 0x000000151d1e7225 */ /* 0x000fc600078e00ff */
[----:B------:R-:W-:Y:S01]  /*2270*/  IADD3.X R23, PT, PT, RZ, RZ, R23, P2, P1 ;  /* 0x000000ffff177210 */ /* 0x000fe200017e2417 */
[----:B------:R-:W-:Y:S01]  /*2280*/  IMAD R24, R29, R22, R31 ;  /* 0x000000161d187224 */ /* 0x000fe200078e021f */
[----:B------:R-:W-:-:S03]  /*2290*/  IADD3 R25, P0, PT, RZ, -R30, RZ ;  /* 0x8000001eff197210 */ /* 0x000fc60007f1e0ff */
[----:B------:R-:W-:Y:S02]  /*22a0*/  IMAD R24, R23, R21, R24 ;  /* 0x0000001517187224 */ /* 0x000fe400078e0218 */
[----:B------:R-:W-:-:S03]  /*22b0*/  IMAD.HI.U32 R28, R29, R25, RZ ;  /* 0x000000191d1c7227 */ /* 0x000fc600078e00ff */
[----:B------:R-:W-:-:S05]  /*22c0*/  IADD3.X R24, PT, PT, RZ, ~R24, RZ, P0, !PT ;  /* 0x80000018ff187210 */ /* 0x000fca00007fe4ff */
[----:B------:R-:W-:-:S04]  /*22d0*/  IMAD.WIDE.U32 R28, P0, R29, R24, R28 ;  /* 0x000000181d1c7225 */ /* 0x000fc8000780001c */
[C---:B------:R-:W-:Y:S02]  /*22e0*/  IMAD R26, R23.reuse, R24, RZ ;  /* 0x00000018171a7224 */ /* 0x040fe400078e02ff */
[----:B------:R-:W-:-:S04]  /*22f0*/  IMAD.HI.U32 R25, P1, R23, R25, R28 ;  /* 0x0000001917197227 */ /* 0x000fc8000782001c */
[----:B------:R-:W-:Y:S02]  /*2300*/  HFMA2 R29, -RZ, RZ, 0, 0 ;  /* 0x00000000ff1d7431 */ /* 0x000fe400000001ff */
[----:B------:R-:W-:Y:S01]  /*2310*/  IMAD.HI.U32 R24, R23, R24, RZ ;  /* 0x0000001817187227 */ /* 0x000fe200078e00ff */
[----:B------:R-:W-:-:S03]  /*2320*/  IADD3 R25, P2, PT, R26, R25, RZ ;  /* 0x000000191a197210 */ /* 0x000fc60007f5e0ff */
[----:B------:R-:W-:Y:S02]  /*2330*/  IMAD.X R24, R24, 0x1, R23, P0 ;  /* 0x0000000118187824 */ /* 0x000fe400000e0617 */
[----:B------:R-:W-:-:S03]  /*2340*/  IMAD.HI.U32 R28, R25, R19, RZ ;  /* 0x00000013191c7227 */ /* 0x000fc600078e00ff */
[----:B------:R-:W-:Y:S01]  /*2350*/  IADD3.X R24, PT, PT, RZ, RZ, R24, P2, P1 ;  /* 0x000000ffff187210 */ /* 0x000fe200017e2418 */
[----:B------:R-:W-:-:S04]  /*2360*/  IMAD.WIDE.U32 R28, R25, R20, R28 ;  /* 0x00000014191c7225 */ /* 0x000fc800078e001c */
[C---:B------:R-:W-:Y:S02]  /*2370*/  IMAD R23, R24.reuse, R20, RZ ;  /* 0x0000001418177224 */ /* 0x040fe400078e02ff */
[----:B------:R-:W-:-:S04]  /*2380*/  IMAD.HI.U32 R25, P0, R24, R19, R28 ;  /* 0x0000001318197227 */ /* 0x000fc8000780001c */
[----:B------:R-:W-:Y:S01]  /*2390*/  IMAD.HI.U32 R24, R24, R20, RZ ;  /* 0x0000001418187227 */ /* 0x000fe200078e00ff */
[----:B------:R-:W-:-:S03]  /*23a0*/  IADD3 R23, P1, PT, R23, R25, RZ ;  /* 0x0000001917177210 */ /* 0x000fc60007f3e0ff */
[----:B------:R-:W-:Y:S02]  /*23b0*/  IMAD.X R24, RZ, RZ, R24, P0 ;  /* 0x000000ffff187224 */ /* 0x000fe400000e0618 */
[----:B------:R-:W-:-:S03]  /*23c0*/  IMAD.WIDE.U32 R28, R23, R21, RZ ;  /* 0x00000015171c7225 */ /* 0x000fc600078e00ff */
[----:B------:R-:W-:Y:S01]  /*23d0*/  IADD3.X R25, PT, PT, RZ, R24, RZ, P1, !PT ;  /* 0x00000018ff197210 */ /* 0x000fe20000ffe4ff */
[C---:B------:R-:W-:Y:S01]  /*23e0*/  IMAD R24, R23.reuse, R22, R29 ;  /* 0x0000001617187224 */ /* 0x040fe200078e021d */
[----:B------:R-:W-:Y:S01]  /*23f0*/  IADD3 R19, P1, PT, -R28, R19, RZ ;  /* 0x000000131c137210 */ /* 0x000fe20007f3e1ff */
[----:B------:R-:W-:Y:S02]  /*2400*/  VIADD R26, R23, 0x1 ;  /* 0x00000001171a7836 */ /* 0x000fe40000000000 */
[-C--:B------:R-:W-:Y:S01]  /*2410*/  IMAD R24, R25, R21.reuse, R24 ;  /* 0x0000001519187224 */ /* 0x080fe200078e0218 */
[----:B------:R-:W-:-:S03]  /*2420*/  ISETP.GE.U32.AND P0, PT, R19, R21, PT ;  /* 0x000000151300720c */ /* 0x000fc60003f06070 */
[----:B------:R-:W-:Y:S01]  /*2430*/  IMAD.X R20, R20, 0x1, ~R24, P1 ;  /* 0x0000000114147824 */ /* 0x000fe200008e0e18 */
[----:B------:R-:W-:-:S04]  /*2440*/  IADD3 R25, P1, PT, -R21, R19, RZ ;  /* 0x0000001315197210 */ /* 0x000fc80007f3e1ff */
[----:B------:R-:W-:Y:S02]  /*2450*/  ISETP.GE.U32.AND.EX P0, PT, R20, R22, PT, P0 ;  /* 0x000000161400720c */ /* 0x000fe40003f06100 */
[-C--:B------:R-:W-:Y:S02]  /*2460*/  IADD3.X R24, PT, PT, ~R22, R20.reuse, RZ, P1, !PT ;  /* 0x0000001416187210 */ /* 0x080fe40000ffe5ff */
[----:B------:R-:W-:Y:S02]  /*2470*/  SEL R25, R25, R19, P0 ;  /* 0x0000001319197207 */ /* 0x000fe40000000000 */
[----:B------:R-:W-:Y:S01]  /*2480*/  SEL R24, R24, R20, P0 ;  /* 0x0000001418187207 */ /* 0x000fe20000000000 */
[----:B------:R-:W-:Y:S01]  /*2490*/  IMAD.MOV.U32 R20, RZ, RZ, R18 ;  /* 0x000000ffff147224 */ /* 0x000fe200078e0012 */
[----:B------:R-:W-:Y:S02]  /*24a0*/  SEL R26, R26, R23, P0 ;  /* 0x000000171a1a7207 */ /* 0x000fe40000000000 */
[----:B------:R-:W-:-:S02]  /*24b0*/  ISETP.GE.U32.AND P0, PT, R25, R21, PT ;  /* 0x000000151900720c */ /* 0x000fc40003f06070 */
[----:B------:R-:W-:Y:S02]  /*24c0*/  ISETP.NE.U32.AND P1, PT, R21, RZ, PT ;  /* 0x000000ff1500720c */ /* 0x000fe40003f25070 */
[----:B------:R-:W-:Y:S02]  /*24d0*/  IADD3 R19, PT, PT, R26, 0x1, RZ ;  /* 0x000000011a137810 */ /* 0x000fe40007ffe0ff */
[----:B------:R-:W-:Y:S02]  /*24e0*/  ISETP.GE.U32.AND.EX P0, PT, R24, R22, PT, P0 ;  /* 0x000000161800720c */ /* 0x000fe40003f06100 */
[----:B------:R-:W-:Y:S02]  /*24f0*/  MOV R21, 0x0 ;  /* 0x0000000000157802 */ /* 0x000fe40000000f00 */
[----:B------:R-:W-:Y:S02]  /*2500*/  ISETP.NE.AND.EX P1, PT, R22, RZ, PT, P1 ;  /* 0x000000ff1600720c */ /* 0x000fe40003f25310 */
[----:B------:R-:W-:-:S04]  /*2510*/  SEL R19, R19, R26, P0 ;  /* 0x0000001a13137207 */ /* 0x000fc80000000000 */
[----:B------:R-:W-:Y:S01]  /*2520*/  SEL R19, R19, 0xffffffff, P1 ;  /* 0xffffffff13137807 */ /* 0x000fe20000800000 */
[----:B------:R-:W-:Y:S06]  /*2530*/  RET.REL.NODEC R20 `(_Z4highI6__halfmEvPT_PT0_S2_S4_iiiiiii) ;  /* 0xffffffd814b07950 */ /* 0x000fec0003c3ffff */
.L_x_31:
        /* <DEDUP_REMOVED lines=12> */
.L_x_67:


//--------------------- .text._Z4highIfmEvPT_PT0_S1_S3_iiiiiii --------------------------
	.section	.text._Z4highIfmEvPT_PT0_S1_S3_iiiiiii,"ax",@progbits
	.align	128
        .global         _Z4highIfmEvPT_PT0_S1_S3_iiiiiii
        .type           _Z4highIfmEvPT_PT0_S1_S3_iiiiiii,@function
        .size           _Z4highIfmEvPT_PT0_S1_S3_iiiiiii,(.L_x_68 - _Z4highIfmEvPT_PT0_S1_S3_iiiiiii)
        .other          _Z4highIfmEvPT_PT0_S1_S3_iiiiiii,@"STO_CUDA_ENTRY STV_DEFAULT"
_Z4highIfmEvPT_PT0_S1_S3_iiiiiii:
.text._Z4highIfmEvPT_PT0_S1_S3_iiiiiii:
        /* <DEDUP_REMOVED lines=46> */
.L_x_52:
        /* <DEDUP_REMOVED lines=27> */
.L_x_34:
[----:B------:R-:W-:Y:S01]  /*0490*/  IMAD.MOV.U32 R19, RZ, RZ, R10 ;  /* 0x000000ffff137224 */ /* 0x000fe200078e000a */
[----:B------:R-:W-:Y:S01]  /*04a0*/  MOV R22, R17 ;  /* 0x0000001100167202 */ /* 0x000fe20000000f00 */
[----:B------:R-:W-:Y:S01]  /*04b0*/  IMAD.MOV.U32 R21, RZ, RZ, R16 ;  /* 0x000000ffff157224 */ /* 0x000fe200078e0010 */
[----:B------:R-:W-:-:S07]  /*04c0*/  MOV R18, 0x4e0 ;  /* 0x000004e000127802 */ /* 0x000fce0000000f00 */
[----:B-123--:R-:W-:Y:S05]  /*04d0*/  CALL.REL.NOINC `($__internal_1_$__cuda_sm20_div_u64) ;  /* 0x0000001c00147944 */ /* 0x00efea0003c00000 */
[----:B------:R-:W-:-:S07]  /*04e0*/  IMAD.MOV.U32 R10, RZ, RZ, R19 ;  /* 0x000000ffff0a7224 */ /* 0x000fce00078e0013 */
.L_x_35:
        /* <DEDUP_REMOVED lines=59> */
.L_x_37:
        /* <DEDUP_REMOVED lines=21> */
.L_x_38:
[----:B------:R-:W-:Y:S01]  /*09f0*/  IMAD.MOV.U32 R21, RZ, RZ, R16 ;  /* 0x000000ffff157224 */ /* 0x000fe200078e0010 */
[----:B------:R-:W-:Y:S01]  /*0a00*/  MOV R22, R17 ;  /* 0x0000001100167202 */ /* 0x000fe20000000f00 */
[----:B------:R-:W-:Y:S01]  /*0a10*/  IMAD.MOV.U32 R19, RZ, RZ, R9 ;  /* 0x000000ffff137224 */ /* 0x000fe200078e0009 */
[----:B------:R-:W-:-:S07]  /*0a20*/  MOV R18, 0xa40 ;  /* 0x00000a4000127802 */ /* 0x000fce0000000f00 */
[----:B---3--:R-:W-:Y:S05]  /*0a30*/  CALL.REL.NOINC `($__internal_1_$__cuda_sm20_div_u64) ;  /* 0x0000001400bc7944 */ /* 0x008fea0003c00000 */
[----:B------:R-:W-:-:S07]  /*0a40*/  IMAD.MOV.U32 R9, RZ, RZ, R19 ;  /* 0x000000ffff097224 */ /* 0x000fce00078e0013 */
.L_x_39:
[----:B------:R-:W-:Y:S01]  /*0a50*/  UISETP.NE.AND UP1, UPT, UR7, URZ, UPT ;  /* 0x000000ff0700728c */ /* 0x000fe2000bf25270 */
[----:B------:R-:W-:-:S08]  /*0a60*/  IMAD R6, R27, R9, R6 ;  /* 0x000000091b067224 */ /* 0x000fd000078e0206 */
[----:B------:R-:W-:Y:S05]  /*0a70*/  BRA.U UP1, `(.L_x_40) ;  /* 0x00000001018c7547 */ /* 0x000fea000b800000 */
[----:B------:R-:W-:-:S06]  /*0a80*/  IMAD.WIDE R16, R6, 0x8, R12 ;  /* 0x0000000806107825 */ /* 0x000fcc00078e020c */
[----:B------:R-:W3:Y:S02]  /*0a90*/  LDG.E R16, desc[UR12][R16.64] ;  /* 0x0000000c10107981 */ /* 0x000ee4000c1e1900 */
[----:B---3--:R-:W-:Y:S01]  /*0aa0*/  IMAD R5, R8, R16, R5 ;  /* 0x0000001008057224 */ /* 0x008fe200078e0205 */
[----:B------:R-:W-:Y:S06]  /*0ab0*/  BRA `(.L_x_40) ;  /* 0x00000000007c7947 */ /* 0x000fec0003800000 */
.L_x_36:
        /* <DEDUP_REMOVED lines=24> */
.L_x_41:
[----:B------:R-:W-:Y:S01]  /*0c40*/  IMAD.MOV.U32 R21, RZ, RZ, R16 ;  /* 0x000000ffff157224 */ /* 0x000fe200078e0010 */
[----:B------:R-:W-:Y:S01]  /*0c50*/  MOV R22, R17 ;  /* 0x0000001100167202 */ /* 0x000fe20000000f00 */
[----:B------:R-:W-:Y:S01]  /*0c60*/  IMAD.MOV.U32 R19, RZ, RZ, R8 ;  /* 0x000000ffff137224 */ /* 0x000fe200078e0008 */
[----:B------:R-:W-:-:S07]  /*0c70*/  MOV R18, 0xc90 ;  /* 0x00000c9000127802 */ /* 0x000fce0000000f00 */
[----:B-1----:R-:W-:Y:S05]  /*0c80*/  CALL.REL.NOINC `($__internal_1_$__cuda_sm20_div_u64) ;  /* 0x0000001400287944 */ /* 0x002fea0003c00000 */
[----:B------:R-:W-:-:S07]  /*0c90*/  IMAD.MOV.U32 R8, RZ, RZ, R19 ;  /* 0x000000ffff087224 */ /* 0x000fce00078e0013 */
.L_x_42:
[----:B------:R-:W-:-:S07]  /*0ca0*/  IMAD R5, R27, R8, R5 ;  /* 0x000000081b057224 */ /* 0x000fce00078e0205 */
.L_x_40:
        /* <DEDUP_REMOVED lines=25> */
.L_x_43:
[----:B------:R-:W-:Y:S01]  /*0e40*/  IMAD.MOV.U32 R19, RZ, RZ, R10 ;  /* 0x000000ffff137224 */ /* 0x000fe200078e000a */
[----:B------:R-:W-:Y:S01]  /*0e50*/  MOV R21, R16 ;  /* 0x0000001000157202 */ /* 0x000fe20000000f00 */
[----:B------:R-:W-:Y:S01]  /*0e60*/  IMAD.MOV.U32 R22, RZ, RZ, R17 ;  /* 0x000000ffff167224 */ /* 0x000fe200078e0011 */
[----:B------:R-:W-:-:S07]  /*0e70*/  MOV R18, 0xe90 ;  /* 0x00000e9000127802 */ /* 0x000fce0000000f00 */
[----:B-1-3--:R-:W-:Y:S05]  /*0e80*/  CALL.REL.NOINC `($__internal_1_$__cuda_sm20_div_u64) ;  /* 0x0000001000a87944 */ /* 0x00afea0003c00000 */
[----:B------:R-:W-:-:S07]  /*0e90*/  IMAD.MOV.U32 R10, RZ, RZ, R19 ;  /* 0x000000ffff0a7224 */ /* 0x000fce00078e0013 */
.L_x_44:
        /* <DEDUP_REMOVED lines=54> */
.L_x_46:
[----:B------:R-:W-:Y:S01]  /*1200*/  MOV R21, R16 ;  /* 0x0000001000157202 */ /* 0x000fe20000000f00 */
[----:B------:R-:W-:Y:S01]  /*1210*/  IMAD.MOV.U32 R22, RZ, RZ, R17 ;  /* 0x000000ffff167224 */ /* 0x000fe200078e0011 */
[----:B------:R-:W-:Y:S01]  /*1220*/  MOV R18, 0x1250 ;  /* 0x0000125000127802 */ /* 0x000fe20000000f00 */
[----:B------:R-:W-:-:S07]  /*1230*/  IMAD.MOV.U32 R19, RZ, RZ, R8 ;  /* 0x000000ffff137224 */ /* 0x000fce00078e0008 */
[----:B-1----:R-:W-:Y:S05]  /*1240*/  CALL.REL.NOINC `($__internal_1_$__cuda_sm20_div_u64) ;  /* 0x0000000c00b87944 */ /* 0x002fea0003c00000 */
[----:B------:R-:W-:-:S07]  /*1250*/  MOV R8, R19 ;  /* 0x0000001300087202 */ /* 0x000fce0000000f00 */
.L_x_47:
[----:B------:R-:W-:Y:S01]  /*1260*/  IMAD R5, R27, R8, R5 ;  /* 0x000000081b057224 */ /* 0x000fe200078e0205 */
[----:B------:R-:W-:Y:S06]  /*1270*/  BRA `(.L_x_48) ;  /* 0x0000000000f87947 */ /* 0x000fec0003800000 */
.L_x_45:
        /* <DEDUP_REMOVED lines=29> */
.L_x_49:
        /* <DEDUP_REMOVED lines=21> */
.L_x_50:
[----:B------:R-:W-:Y:S01]  /*15a0*/  MOV R21, R16 ;  /* 0x0000001000157202 */ /* 0x000fe20000000f00 */
[----:B------:R-:W-:Y:S01]  /*15b0*/  IMAD.MOV.U32 R22, RZ, RZ, R17 ;  /* 0x000000ffff167224 */ /* 0x000fe200078e0011 */
[----:B------:R-:W-:Y:S01]  /*15c0*/  MOV R18, 0x15f0 ;  /* 0x000015f000127802 */ /* 0x000fe20000000f00 */
[----:B------:R-:W-:-:S07]  /*15d0*/  IMAD.MOV.U32 R19, RZ, RZ, R9 ;  /* 0x000000ffff137224 */ /* 0x000fce00078e0009 */
[----:B---3--:R-:W-:Y:S05]  /*15e0*/  CALL.REL.NOINC `($__internal_1_$__cuda_sm20_div_u64) ;  /* 0x0000000800d07944 */ /* 0x008fea0003c00000 */
[----:B------:R-:W-:-:S07]  /*15f0*/  MOV R9, R19 ;  /* 0x0000001300097202 */ /* 0x000fce0000000f00 */
.L_x_51:
[----:B------:R-:W-:Y:S01]  /*1600*/  UISETP.NE.AND UP1, UPT, UR7, 0x1, UPT ;  /* 0x000000010700788c */ /* 0x000fe2000bf25270 */
[----:B------:R-:W-:-:S08]  /*1610*/  IMAD R6, R27, R9, R6 ;  /* 0x000000091b067224 */ /* 0x000fd000078e0206 */
[----:B------:R-:W-:Y:S05]  /*1620*/  BRA.U UP1, `(.L_x_48) ;  /* 0x00000001010c7547 */ /* 0x000fea000b800000 */
[----:B------:R-:W-:-:S06]  /*1630*/  IMAD.WIDE R16, R6, 0x8, R12 ;  /* 0x0000000806107825 */ /* 0x000fcc00078e020c */
[----:B------:R-:W3:Y:S02]  /*1640*/  LDG.E R16, desc[UR12][R16.64] ;  /* 0x0000000c10107981 */ /* 0x000ee4000c1e1900 */
[----:B---3--:R-:W-:-:S07]  /*1650*/  IMAD R5, R8, R16, R5 ;  /* 0x0000001008057224 */ /* 0x008fce00078e0205 */
.L_x_48:
[----:B------:R-:W-:Y:S01]  /*1660*/  IADD3 R14, P0, PT, R14, 0x10, RZ ;  /* 0x000000100e0e7810 */ /* 0x000fe20007f1e0ff */
[----:B------:R-:W-:Y:S01]  /*1670*/  VIADD R0, R0, 0x2 ;  /* 0x0000000200007836 */ /* 0x000fe20000000000 */
[----:B------:R-:W-:Y:S02]  /*1680*/  UIADD3 UR7, UPT, UPT, UR7, -0x2, URZ ;  /* 0xfffffffe07077890 */ /* 0x000fe4000fffe0ff */
[----:B------:R-:W-:Y:S01]  /*1690*/  UIADD3 UR6, UPT, UPT, UR6, -0x2, URZ ;  /* 0xfffffffe06067890 */ /* 0x000fe2000fffe0ff */
[----:B------:R-:W-:Y:S01]  /*16a0*/  IMAD.X R15, RZ, RZ, R15, P0 ;  /* 0x000000ffff0f7224 */ /* 0x000fe200000e060f */
[----:B------:R-:W-:Y:S10]  /*16b0*/  BRA.U UP0, `(.L_x_52) ;  /* 0xffffffed00087547 */ /* 0x000ff4000b83ffff */
.L_x_33:
        /* <DEDUP_REMOVED lines=29> */
.L_x_54:
[----:B------:R-:W-:Y:S01]  /*1890*/  IMAD.MOV.U32 R19, RZ, RZ, R10 ;  /* 0x000000ffff137224 */ /* 0x000fe200078e000a */
[----:B------:R-:W-:Y:S01]  /*18a0*/  MOV R22, R3 ;  /* 0x0000000300167202 */ /* 0x000fe20000000f00 */
[----:B------:R-:W-:Y:S01]  /*18b0*/  IMAD.MOV.U32 R21, RZ, RZ, R2 ;  /* 0x000000ffff157224 */ /* 0x000fe200078e0002 */
[----:B------:R-:W-:-:S07]  /*18c0*/  MOV R18, 0x18e0 ;  /* 0x000018e000127802 */ /* 0x000fce0000000f00 */
[----:B---3--:R-:W-:Y:S05]  /*18d0*/  CALL.REL.NOINC `($__internal_1_$__cuda_sm20_div_u64) ;  /* 0x0000000800147944 */ /* 0x008fea0003c00000 */
.L_x_55:
        /* <DEDUP_REMOVED lines=52> */
.L_x_57:
[----:B------:R-:W-:Y:S01]  /*1c20*/  IMAD.MOV.U32 R21, RZ, RZ, R2 ;  /* 0x000000ffff157224 */ /* 0x000fe200078e0002 */
[----:B------:R-:W-:Y:S01]  /*1c30*/  MOV R22, R3 ;  /* 0x0000000300167202 */ /* 0x000fe20000000f00 */
[----:B------:R-:W-:Y:S01]  /*1c40*/  IMAD.MOV.U32 R19, RZ, RZ, R8 ;  /* 0x000000ffff137224 */ /* 0x000fe200078e0008 */
[----:B------:R-:W-:-:S07]  /*1c50*/  MOV R18, 0x1c70 ;  /* 0x00001c7000127802 */ /* 0x000fce0000000f00 */
[----:B------:R-:W-:Y:S05]  /*1c60*/  CALL.REL.NOINC `($__internal_1_$__cuda_sm20_div_u64) ;  /* 0x0000000400307944 */ /* 0x000fea0003c00000 */
[----:B------:R-:W-:-:S07]  /*1c70*/  IMAD.MOV.U32 R3, RZ, RZ, R19 ;  /* 0x000000ffff037224 */ /* 0x000fce00078e0013 */
.L_x_58:
[----:B------:R-:W-:Y:S01]  /*1c80*/  IMAD R5, R0, R3, R5 ;  /* 0x0000000300057224 */ /* 0x000fe200078e0205 */
[----:B------:R-:W-:Y:S06]  /*1c90*/  BRA `(.L_x_53) ;  /* 0x0000000000fc7947 */ /* 0x000fec0003800000 */
.L_x_56:
        /* <DEDUP_REMOVED lines=30> */
.L_x_59:
        /* <DEDUP_REMOVED lines=20> */
.L_x_60:
[----:B------:R-:W-:Y:S01]  /*1fc0*/  IMAD.MOV.U32 R21, RZ, RZ, R2 ;  /* 0x000000ffff157224 */ /* 0x000fe200078e0002 */
[----:B------:R-:W-:Y:S01]  /*1fd0*/  MOV R22, R3 ;  /* 0x0000000300167202 */ /* 0x000fe20000000f00 */
[----:B------:R-:W-:Y:S01]  /*1fe0*/  IMAD.MOV.U32 R19, RZ, RZ, R9 ;  /* 0x000000ffff137224 */ /* 0x000fe200078e0009 */
[----:B------:R-:W-:-:S07]  /*1ff0*/  MOV R18, 0x2010 ;  /* 0x0000201000127802 */ /* 0x000fce0000000f00 */
[----:B---3--:R-:W-:Y:S05]  /*2000*/  CALL.REL.NOINC `($__internal_1_$__cuda_sm20_div_u64) ;  /* 0x0000000000487944 */ /* 0x008fea0003c00000 */
[----:B------:R-:W-:-:S07]  /*2010*/  MOV R3, R19 ;  /* 0x0000001300037202 */ /* 0x000fce0000000f00 */
.L_x_61:
[----:B------:R-:W-:Y:S01]  /*2020*/  ISETP.NE.AND P0, PT, R7, UR4, PT ;  /* 0x0000000407007c0c */ /* 0x000fe2000bf05270 */
[----:B------:R-:W-:-:S12]  /*2030*/  IMAD R7, R0, R3, R6 ;  /* 0x0000000300077224 */ /* 0x000fd800078e0206 */
[----:B------:R-:W-:Y:S05]  /*2040*/  @P0 BRA `(.L_x_53) ;  /* 0x0000000000100947 */ /* 0x000fea0003800000 */
[----:B------:R-:W0:Y:S02]  /*2050*/  LDC.64 R2, c[0x0][0x388] ;  /* 0x0000e200ff027b82 */ /* 0x000e240000000a00 */
[----:B0-----:R-:W-:-:S06]  /*2060*/  IMAD.WIDE R2, R7, 0x8, R2 ;  /* 0x0000000807027825 */ /* 0x001fcc00078e0202 */
[----:B------:R-:W3:Y:S02]  /*2070*/  LDG.E R2, desc[UR12][R2.64] ;  /* 0x0000000c02027981 */ /* 0x000ee4000c1e1900 */
[----:B---3--:R-:W-:-:S07]  /*2080*/  IMAD R5, R2, R8, R5 ;  /* 0x0000000802057224 */ /* 0x008fce00078e0205 */
.L_x_53:
[--C-:B------:R-:W-:Y:S01]  /*2090*/  SHF.R.S32.HI R3, RZ, 0x1f, R5.reuse ;  /* 0x0000001fff037819 */ /* 0x100fe20000011405 */
[----:B-1----:R-:W-:-:S07]  /*20a0*/  IMAD.MOV.U32 R2, RZ, RZ, R5 ;  /* 0x000000ffff027224 */ /* 0x002fce00078e0005 */
.L_x_32:
[----:B------:R-:W0:Y:S02]  /*20b0*/  LDCU.64 UR4, c[0x0][0x380] ;  /* 0x00007000ff0477ac */ /* 0x000e240008000a00 */
[----:B0-----:R-:W-:-:S04]  /*20c0*/  LEA R4, P0, R2, UR4, 0x2 ;  /* 0x0000000402047c11 */ /* 0x001fc8000f8010ff */
[----:B------:R-:W-:Y:S02]  /*20d0*/  LEA.HI.X R5, R2, UR5, R3, 0x2, P0 ;  /* 0x0000000502057c11 */ /* 0x000fe400080f1403 */
[----:B------:R-:W0:Y:S04]  /*20e0*/  LDC.64 R2, c[0x0][0x390] ;  /* 0x0000e400ff027b82 */ /* 0x000e280000000a00 */
[----:B------:R-:W2:Y:S01]  /*20f0*/  LDG.E R5, desc[UR12][R4.64] ;  /* 0x0000000c04057981 */ /* 0x000ea2000c1e1900 */
[----:B0-----:R-:W-:-:S05]  /*2100*/  IMAD.WIDE R2, R11, 0x4, R2 ;  /* 0x000000040b027825 */ /* 0x001fca00078e0202 */
[----:B--2---:R-:W-:Y:S01]  /*2110*/  STG.E desc[UR12][R2.64], R5 ;  /* 0x0000000502007986 */ /* 0x004fe2000c10190c */
[----:B------:R-:W-:Y:S05]  /*2120*/  EXIT ;  /* 0x000000000000794d */ /* 0x000fea0003800000 */
        .weak           $__internal_1_$__cuda_sm20_div_u64
        .type           $__internal_1_$__cuda_sm20_div_u64,@function
        .size           $__internal_1_$__cuda_sm20_div_u64,(.L_x_68 - $__internal_1_$__cuda_sm20_div_u64)
$__internal_1_$__cuda_sm20_div_u64:
        /* <DEDUP_REMOVED lines=64> */
[----:B------:R-:W-:Y:S06]  /*2530*/  RET.REL.NODEC R20 `(_Z4highIfmEvPT_PT0_S1_S3_iiiiiii) ;  /* 0xffffffd814b07950 */ /* 0x000fec0003c3ffff */
.L_x_62:
        /* <DEDUP_REMOVED lines=12> */
.L_x_68:


//--------------------- .text._Z7gather1I6__halfmEvPT_PT0_S2_iiiii --------------------------
	.section	.text._Z7gather1I6__halfmEvPT_PT0_S2_iiiii,"ax",@progbits
	.align	128
        .global         _Z7gather1I6__halfmEvPT_PT0_S2_iiiii
        .type           _Z7gather1I6__halfmEvPT_PT0_S2_iiiii,@function
        .size           _Z7gather1I6__halfmEvPT_PT0_S2_iiiii,(.L_x_72 - _Z7gather1I6__halfmEvPT_PT0_S2_iiiii)
        .other          _Z7gather1I6__halfmEvPT_PT0_S2_iiiii,@"STO_CUDA_ENTRY STV_DEFAULT"
_Z7gather1I6__halfmEvPT_PT0_S2_iiiii:
.text._Z7gather1I6__halfmEvPT_PT0_S2_iiiii:
[----:B------:R-:W-:Y:S01]  /*0000*/  LDC R1, c[0x0][0x37c] ;  /* 0x0000df00ff017b82 */ /* 0x000fe20000000800 */
[----:B------:R-:W0:Y:S01]  /*0010*/  S2R R0, SR_TID.X ;  /* 0x0000000000007919 */ /* 0x000e220000002100 */
[----:B------:R-:W1:Y:S01]  /*0020*/  LDCU UR7, c[0x0][0x3a8] ;  /* 0x00007500ff0777ac */ /* 0x000e620008000800 */
[----:B------:R-:W0:Y:S01]  /*0030*/  S2R R3, SR_CTAID.X ;  /* 0x0000000000037919 */ /* 0x000e220000002500 */
[----:B------:R-:W0:Y:S01]  /*0040*/  LDCU UR6, c[0x0][0x360] ;  /* 0x00006c00ff0677ac */ /* 0x000e220008000800 */
[----:B------:R-:W2:Y:S01]  /*0050*/  LDCU.64 UR4, c[0x0][0x358] ;  /* 0x00006b00ff0477ac */ /* 0x000ea20008000a00 */
[----:B-1----:R-:W-:Y:S01]  /*0060*/  UISETP.NE.AND UP0, UPT, UR7, 0x1, UPT ;  /* 0x000000010700788c */ /* 0x002fe2000bf05270 */
[----:B0-----:R-:W-:-:S08]  /*0070*/  IMAD R0, R3, UR6, R0 ;  /* 0x0000000603007c24 */ /* 0x001fd0000f8e0200 */
[----:B--2---:R-:W-:Y:S05]  /*0080*/  BRA.U !UP0, `(.L_x_63) ;  /* 0x0000000508447547 */ /* 0x004fea000b800000 */
[----:B------:R-:W-:-:S13]  /*0090*/  ISETP.NE.AND P0, PT, RZ, UR7, PT ;  /* 0x00000007ff007c0c */ /* 0x000fda000bf05270 */
[----:B------:R-:W-:Y:S05]  /*00a0*/  @P0 EXIT ;  /* 0x000000000000094d */ /* 0x000fea0003800000 */
[----:B------:R-:W0:Y:S01]  /*00b0*/  LDC R2, c[0x0][0x39c] ;  /* 0x0000e700ff027b82 */ /* 0x000e220000000800 */
[----:B------:R-:W0:Y:S02]  /*00c0*/  LDCU.64 UR6, c[0x0][0x3a0] ;  /* 0x00007400ff0677ac */ /* 0x000e240008000a00 */
[----:B0-----:R-:W-:-:S04]  /*00d0*/  IMAD R3, R2, UR6, RZ ;  /* 0x0000000602037c24 */ /* 0x001fc8000f8e02ff */
[----:B------:R-:W-:-:S05]  /*00e0*/  IMAD R3, R3, UR7, RZ ;  /* 0x0000000703037c24 */ /* 0x000fca000f8e02ff */
[----:B------:R-:W-:-:S13]  /*00f0*/  ISETP.GE.AND P0, PT, R0, R3, PT ;  /* 0x000000030000720c */ /* 0x000fda0003f06270 */
[----:B------:R-:W-:Y:S05]  /*0100*/  @P0 EXIT ;  /* 0x000000000000094d */ /* 0x000fea0003800000 */
[----:B------:R-:W-:Y:S01]  /*0110*/  IMAD R3, R2, UR7, RZ ;  /* 0x0000000702037c24 */ /* 0x000fe2000f8e02ff */
[----:B------:R-:W-:Y:S01]  /*0120*/  IABS R9, R0 ;  /* 0x0000000000097213 */ /* 0x000fe20000000000 */
[----:B------:R-:W0:Y:S01]  /*0130*/  LDCU.64 UR8, c[0x0][0x380] ;  /* 0x00007000ff0877ac */ /* 0x000e220008000a00 */
[----:B------:R-:W-:Y:S02]  /*0140*/  IABS R11, R2 ;  /* 0x00000002000b7213 */ /* 0x000fe40000000000 */
[-C--:B------:R-:W-:Y:S02]  /*0150*/  IABS R8, R3.reuse ;  /* 0x0000000300087213 */ /* 0x080fe40000000000 */
[----:B------:R-:W-:Y:S02]  /*0160*/  IABS R10, R3 ;  /* 0x00000003000a7213 */ /* 0x000fe40000000000 */
[----:B------:R-:W1:Y:S08]  /*0170*/  I2F.RP R6, R8 ;  /* 0x0000000800067306 */ /* 0x000e700000209400 */
[----:B-1----:R-:W1:Y:S02]  /*0180*/  MUFU.RCP R6, R6 ;  /* 0x0000000600067308 */ /* 0x002e640000001000 */
[----:B-1----:R-:W-:-:S06]  /*0190*/  VIADD R4, R6, 0xffffffe ;  /* 0x0ffffffe06047836 */ /* 0x002fcc0000000000 */
[----:B------:R-:W1:Y:S08]  /*01a0*/  I2F.RP R6, R11 ;  /* 0x0000000b00067306 */ /* 0x000e700000209400 */
[----:B------:R2:W3:Y:S08]  /*01b0*/  F2I.FTZ.U32.TRUNC.NTZ R5, R4 ;  /* 0x0000000400057305 */ /* 0x0004f0000021f000 */
[----:B-1----:R-:W1:Y:S01]  /*01c0*/  MUFU.RCP R6, R6 ;  /* 0x0000000600067308 */ /* 0x002e620000001000 */
[----:B--2---:R-:W-:-:S02]  /*01d0*/  HFMA2 R4, -RZ, RZ, 0, 0 ;  /* 0x00000000ff047431 */ /* 0x004fc400000001ff */
[----:B---3--:R-:W-:-:S04]  /*01e0*/  IMAD.MOV R7, RZ, RZ, -R5 ;  /* 0x000000ffff077224 */ /* 0x008fc800078e0a05 */
[----:B------:R-:W-:-:S04]  /*01f0*/  IMAD R7, R7, R8, RZ ;  /* 0x0000000807077224 */ /* 0x000fc800078e02ff */
[----:B------:R-:W-:-:S04]  /*0200*/  IMAD.HI.U32 R5, R5, R7, R4 ;  /* 0x0000000705057227 */ /* 0x000fc800078e0004 */
[----:B------:R-:W-:Y:S02]  /*0210*/  IMAD.MOV.U32 R7, RZ, RZ, R9 ;  /* 0x000000ffff077224 */ /* 0x000fe400078e0009 */
[----:B------:R-:W-:Y:S02]  /*0220*/  IMAD.MOV R9, RZ, RZ, -R10 ;  /* 0x000000ffff097224 */ /* 0x000fe400078e0a0a */
[----:B------:R-:W-:-:S04]  /*0230*/  IMAD.HI.U32 R4, R5, R7, RZ ;  /* 0x0000000705047227 */ /* 0x000fc800078e00ff */
[----:B------:R-:W-:-:S05]  /*0240*/  IMAD R5, R4, R9, R7 ;  /* 0x0000000904057224 */ /* 0x000fca00078e0207 */
[----:B------:R-:W-:-:S13]  /*0250*/  ISETP.GT.U32.AND P2, PT, R8, R5, PT ;  /* 0x000000050800720c */ /* 0x000fda0003f44070 */
[-C--:B------:R-:W-:Y:S01]  /*0260*/  @!P2 IADD3 R5, PT, PT, R5, -R8.reuse, RZ ;  /* 0x800000080505a210 */ /* 0x080fe20007ffe0ff */
[----:B------:R-:W-:Y:S01]  /*0270*/  @!P2 VIADD R4, R4, 0x1 ;  /* 0x000000010404a836 */ /* 0x000fe20000000000 */
[----:B------:R-:W-:Y:S02]  /*0280*/  ISETP.NE.AND P2, PT, R3, RZ, PT ;  /* 0x000000ff0300720c */ /* 0x000fe40003f45270 */
[----:B------:R-:W-:Y:S02]  /*0290*/  ISETP.GE.U32.AND P0, PT, R5, R8, PT ;  /* 0x000000080500720c */ /* 0x000fe40003f06070 */
[----:B------:R-:W-:-:S04]  /*02a0*/  LOP3.LUT R5, R0, R3, RZ, 0x3c, !PT ;  /* 0x0000000300057212 */ /* 0x000fc800078e3cff */
[----:B------:R-:W-:Y:S01]  /*02b0*/  ISETP.GE.AND P1, PT, R5, RZ, PT ;  /* 0x000000ff0500720c */ /* 0x000fe20003f26270 */
[----:B-1----:R-:W-:-:S06]  /*02c0*/  VIADD R5, R6, 0xffffffe ;  /* 0x0ffffffe06057836 */ /* 0x002fcc0000000000 */
[----:B------:R-:W-:Y:S01]  /*02d0*/  @P0 IADD3 R4, PT, PT, R4, 0x1, RZ ;  /* 0x0000000104040810 */ /* 0x000fe20007ffe0ff */
[----:B------:R-:W1:Y:S04]  /*02e0*/  F2I.FTZ.U32.TRUNC.NTZ R5, R5 ;  /* 0x0000000500057305 */ /* 0x000e68000021f000 */
[----:B------:R-:W-:-:S04]  /*02f0*/  IMAD.MOV.U32 R8, RZ, RZ, R4 ;  /* 0x000000ffff087224 */ /* 0x000fc800078e0004 */
[----:B------:R-:W-:Y:S01]  /*0300*/  @!P1 IMAD.MOV R8, RZ, RZ, -R8 ;  /* 0x000000ffff089224 */ /* 0x000fe200078e0a08 */
[----:B------:R-:W-:-:S05]  /*0310*/  @!P2 LOP3.LUT R8, RZ, R3, RZ, 0x33, !PT ;  /* 0x00000003ff08a212 */ /* 0x000fca00078e33ff */
[----:B------:R-:W-:Y:S01]  /*0320*/  IMAD.MOV R4, RZ, RZ, -R8 ;  /* 0x000000ffff047224 */ /* 0x000fe200078e0a08 */
[----:B-1----:R-:W-:-:S03]  /*0330*/  IADD3 R6, PT, PT, RZ, -R5, RZ ;  /* 0x80000005ff067210 */ /* 0x002fc60007ffe0ff */
[----:B------:R-:W-:Y:S01]  /*0340*/  IMAD R9, R3, R4, R0 ;  /* 0x0000000403097224 */ /* 0x000fe200078e0200 */
[----:B------:R-:W-:Y:S01]  /*0350*/  MOV R4, RZ ;  /* 0x000000ff00047202 */ /* 0x000fe20000000f00 */
[----:B------:R-:W-:-:S03]  /*0360*/  IMAD R3, R6, R11, RZ ;  /* 0x0000000b06037224 */ /* 0x000fc600078e02ff */
[----:B------:R-:W-:Y:S01]  /*0370*/  IABS R6, R9 ;  /* 0x0000000900067213 */ /* 0x000fe20000000000 */
[----:B------:R-:W-:-:S04]  /*0380*/  IMAD.HI.U32 R4, R5, R3, R4 ;  /* 0x0000000305047227 */ /* 0x000fc800078e0004 */
[----:B------:R-:W-:-:S04]  /*0390*/  IMAD.MOV.U32 R5, RZ, RZ, R6 ;  /* 0x000000ffff057224 */ /* 0x000fc800078e0006 */
[----:B------:R-:W-:-:S05]  /*03a0*/  IMAD.HI.U32 R3, R4, R5, RZ ;  /* 0x0000000504037227 */ /* 0x000fca00078e00ff */
[----:B------:R-:W-:-:S05]  /*03b0*/  IADD3 R4, PT, PT, -R3, RZ, RZ ;  /* 0x000000ff03047210 */ /* 0x000fca0007ffe1ff */
[----:B------:R-:W-:-:S05]  /*03c0*/  IMAD R4, R11, R4, R5 ;  /* 0x000000040b047224 */ /* 0x000fca00078e0205 */
[----:B------:R-:W-:-:S13]  /*03d0*/  ISETP.GT.U32.AND P2, PT, R11, R4, PT ;  /* 0x000000040b00720c */ /* 0x000fda0003f44070 */
[----:B------:R-:W-:Y:S01]  /*03e0*/  @!P2 IMAD.IADD R4, R4, 0x1, -R11 ;  /* 0x000000010404a824 */ /* 0x000fe200078e0a0b */
[----:B------:R-:W-:Y:S02]  /*03f0*/  @!P2 IADD3 R3, PT, PT, R3, 0x1, RZ ;  /* 0x000000010303a810 */ /* 0x000fe40007ffe0ff */
[----:B------:R-:W-:Y:S02]  /*0400*/  ISETP.NE.AND P2, PT, R2, RZ, PT ;  /* 0x000000ff0200720c */ /* 0x000fe40003f45270 */
[----:B------:R-:W-:Y:S02]  /*0410*/  ISETP.GE.U32.AND P0, PT, R4, R11, PT ;  /* 0x0000000b0400720c */ /* 0x000fe40003f06070 */
[----:B------:R-:W-:-:S04]  /*0420*/  LOP3.LUT R4, R9, R2, RZ, 0x3c, !PT ;  /* 0x0000000209047212 */ /* 0x000fc800078e3cff */
[----:B------:R-:W-:Y:S02]  /*0430*/  ISETP.GE.AND P1, PT, R4, RZ, PT ;  /* 0x000000ff0400720c */ /* 0x000fe40003f26270 */
[----:B------:R-:W1:Y:S05]  /*0440*/  LDC.64 R4, c[0x0][0x388] ;  /* 0x0000e200ff047b82 */ /* 0x000e6a0000000a00 */
[----:B------:R-:W-:-:S06]  /*0450*/  @P0 VIADD R3, R3, 0x1 ;  /* 0x0000000103030836 */ /* 0x000fcc0000000000 */
[----:B------:R-:W-:Y:S02]  /*0460*/  @!P1 IADD3 R3, PT, PT, -R3, RZ, RZ ;  /* 0x000000ff03039210 */ /* 0x000fe40007ffe1ff */
[----:B------:R-:W-:-:S05]  /*0470*/  @!P2 LOP3.LUT R3, RZ, R2, RZ, 0x33, !PT ;  /* 0x00000002ff03a212 */ /* 0x000fca00078e33ff */
[----:B------:R-:W-:-:S04]  /*0480*/  IMAD R7, R8, UR7, R3 ;  /* 0x0000000708077c24 */ /* 0x000fc8000f8e0203 */
[----:B-1----:R-:W-:-:S06]  /*0490*/  IMAD.WIDE R4, R7, 0x8, R4 ;  /* 0x0000000807047825 */ /* 0x002fcc00078e0204 */
[----:B------:R-:W2:Y:S01]  /*04a0*/  LDG.E.64 R4, desc[UR4][R4.64] ;  /* 0x0000000404047981 */ /* 0x000ea2000c1e1b00 */
[----:B------:R-:W-:-:S04]  /*04b0*/  IMAD.MOV R3, RZ, RZ, -R3 ;  /* 0x000000ffff037224 */ /* 0x000fc800078e0a03 */
[----:B------:R-:W-:Y:S01]  /*04c0*/  IMAD R6, R2, R3, R9 ;  /* 0x0000000302067224 */ /* 0x000fe200078e0209 */
[----:B------:R-:W-:-:S04]  /*04d0*/  SHF.R.S32.HI R9, RZ, 0x1f, R2 ;  /* 0x0000001fff097819 */ /* 0x000fc80000011402 */
[--C-:B------:R-:W-:Y:S01]  /*04e0*/  SHF.R.S32.HI R7, RZ, 0x1f, R6.reuse ;  /* 0x0000001fff077819 */ /* 0x100fe20000011406 */
[-C--:B--2---:R-:W-:Y:S02]  /*04f0*/  IMAD R8, R5, R2.reuse, RZ ;  /* 0x0000000205087224 */ /* 0x084fe400078e02ff */
[----:B------:R-:W-:-:S04]  /*0500*/  IMAD.WIDE.U32 R2, R4, R2, R6 ;  /* 0x0000000204027225 */ /* 0x000fc800078e0006 */
[----:B------:R-:W-:Y:S01]  /*0510*/  IMAD R9, R4, R9, R8 ;  /* 0x0000000904097224 */ /* 0x000fe200078e0208 */
[----:B0-----:R-:W-:-:S04]  /*0520*/  LEA R6, P0, R2, UR8, 0x1 ;  /* 0x0000000802067c11 */ /* 0x001fc8000f8008ff */
[----:B------:R-:W-:-:S04]  /*0530*/  IADD3 R3, PT, PT, R3, R9, RZ ;  /* 0x0000000903037210 */ /* 0x000fc80007ffe0ff */
[----:B------:R-:W-:Y:S02]  /*0540*/  LEA.HI.X R7, R2, UR9, R3, 0x1, P0 ;  /* 0x0000000902077c11 */ /* 0x000fe400080f0c03 */
[----:B------:R-:W0:Y:S04]  /*0550*/  LDC.64 R2, c[0x0][0x390] ;  /* 0x0000e400ff027b82 */ /* 0x000e280000000a00 */
[----:B------:R-:W2:Y:S01]  /*0560*/  LDG.E.U16 R7, desc[UR4][R6.64] ;  /* 0x0000000406077981 */ /* 0x000ea2000c1e1500 */
[----:B0-----:R-:W-:-:S05]  /*0570*/  IMAD.WIDE R2, R0, 0x2, R2 ;  /* 0x0000000200027825 */ /* 0x001fca00078e0202 */
[----:B--2---:R-:W-:Y:S01]  /*0580*/  STG.E.U16 desc[UR4][R2.64], R7 ;  /* 0x0000000702007986 */ /* 0x004fe2000c101504 */
[----:B------:R-:W-:Y:S05]  /*0590*/  EXIT ;  /* 0x000000000000794d */ /* 0x000fea0003800000 */
.L_x_63:
[----:B------:R-:W0:Y:S01]  /*05a0*/  LDC.64 R4, c[0x0][0x3a0] ;  /* 0x0000e800ff047b82 */ /* 0x000e220000000a00 */
[----:B------:R-:W0:Y:S02]  /*05b0*/  LDCU UR6, c[0x0][0x398] ;  /* 0x00007300ff0677ac */ /* 0x000e240008000800 */
[----:B0-----:R-:W-:-:S04]  /*05c0*/  IMAD R2, R4, UR6, RZ ;  /* 0x0000000604027c24 */ /* 0x001fc8000f8e02ff */
[----:B------:R-:W-:-:S05]  /*05d0*/  IMAD R3, R2, R5, RZ ;  /* 0x0000000502037224 */ /* 0x000fca00078e02ff */
[----:B------:R-:W-:-:S13]  /*05e0*/  ISETP.GE.AND P0, PT, R0, R3, PT ;  /* 0x000000030000720c */ /* 0x000fda0003f06270 */
[----:B------:R-:W-:Y:S05]  /*05f0*/  @P0 EXIT ;  /* 0x000000000000094d */ /* 0x000fea0003800000 */
[----:B------:R-:W-:Y:S01]  /*0600*/  IMAD R5, R4, R5, RZ ;  /* 0x0000000504057224 */ /* 0x000fe200078e02ff */
[----:B------:R-:W-:Y:S01]  /*0610*/  IABS R8, R0 ;  /* 0x0000000000087213 */ /* 0x000fe20000000000 */
[----:B------:R-:W0:Y:S03]  /*0620*/  LDCU UR6, c[0x0][0x39c] ;  /* 0x00007380ff0677ac */ /* 0x000e260008000800 */
[-C--:B------:R-:W-:Y:S01]  /*0630*/  IABS R7, R5.reuse ;  /* 0x0000000500077213 */ /* 0x080fe20000000000 */
[----:B------:R-:W1:Y:S01]  /*0640*/  LDCU.64 UR8, c[0x0][0x380] ;  /* 0x00007000ff0877ac */ /* 0x000e620008000a00 */
[----:B------:R-:W-:Y:S02]  /*0650*/  IABS R10, R5 ;  /* 0x00000005000a7213 */ /* 0x000fe40000000000 */
[----:B------:R-:W2:Y:S08]  /*0660*/  I2F.RP R4, R7 ;  /* 0x0000000700047306 */ /* 0x000eb00000209400 */
[----:B--2---:R-:W2:Y:S02]  /*0670*/  MUFU.RCP R4, R4 ;  /* 0x0000000400047308 */ /* 0x004ea40000001000 */
[----:B--2---:R-:W-:-:S06]  /*0680*/  VIADD R2, R4, 0xffffffe ;  /* 0x0ffffffe04027836 */ /* 0x004fcc0000000000 */
[----:B------:R2:W3:Y:S02]  /*0690*/  F2I.FTZ.U32.TRUNC.NTZ R3, R2 ;  /* 0x0000000200037305 */ /* 0x0004e4000021f000 */
[----:B--2---:R-:W-:Y:S01]  /*06a0*/  HFMA2 R2, -RZ, RZ, 0, 0 ;  /* 0x00000000ff027431 */ /* 0x004fe200000001ff */
[----:B---3--:R-:W-:-:S05]  /*06b0*/  IADD3 R6, PT, PT, RZ, -R3, RZ ;  /* 0x80000003ff067210 */ /* 0x008fca0007ffe0ff */
[----:B------:R-:W-:Y:S02]  /*06c0*/  IMAD R9, R6, R7, RZ ;  /* 0x0000000706097224 */ /* 0x000fe400078e02ff */
[----:B------:R-:W-:Y:S02]  /*06d0*/  IMAD.MOV.U32 R6, RZ, RZ, R8 ;  /* 0x000000ffff067224 */ /* 0x000fe400078e0008 */
        /* <DEDUP_REMOVED lines=10> */
[----:B------:R-:W-:Y:S02]  /*0780*/  ISETP.GE.AND P1, PT, R2, RZ, PT ;  /* 0x000000ff0200720c */ /* 0x000fe40003f26270 */
[----:B------:R-:W2:Y:S05]  /*0790*/  LDC.64 R2, c[0x0][0x388] ;  /* 0x0000e200ff027b82 */ /* 0x000eaa0000000a00 */
[----:B------:R-:W-:-:S06]  /*07a0*/  @P0 IADD3 R4, PT, PT, R4, 0x1, RZ ;  /* 0x0000000104040810 */ /* 0x000fcc0007ffe0ff */
[----:B------:R-:W-:Y:S01]  /*07b0*/  @!P1 IMAD.MOV R4, RZ, RZ, -R4 ;  /* 0x000000ffff049224 */ /* 0x000fe200078e0a04 */
[----:B------:R-:W-:-:S04]  /*07c0*/  @!P2 LOP3.LUT R4, RZ, R5, RZ, 0x33, !PT ;  /* 0x00000005ff04a212 */ /* 0x000fc800078e33ff */
[----:B------:R-:W-:-:S05]  /*07d0*/  IADD3 R6, PT, PT, -R4, RZ, RZ ;  /* 0x000000ff04067210 */ /* 0x000fca0007ffe1ff */
[----:B------:R-:W-:-:S04]  /*07e0*/  IMAD R5, R5, R6, R0 ;  /* 0x0000000605057224 */ /* 0x000fc800078e0200 */
[----:B--2---:R-:W-:-:S06]  /*07f0*/  IMAD.WIDE R2, R5, 0x8, R2 ;  /* 0x0000000805027825 */ /* 0x004fcc00078e0202 */
[----:B------:R-:W2:Y:S01]  /*0800*/  LDG.E.64 R2, desc[UR4][R2.64] ;  /* 0x0000000402027981 */ /* 0x000ea2000c1e1b00 */
[----:B0-----:R-:W-:-:S05]  /*0810*/  IMAD R5, R4, UR6, RZ ;  /* 0x0000000604057c24 */ /* 0x001fca000f8e02ff */
[----:B--2---:R-:W-:-:S04]  /*0820*/  IADD3 R6, P0, PT, R5, R2, RZ ;  /* 0x0000000205067210 */ /* 0x004fc80007f1e0ff */
[----:B------:R-:W-:Y:S02]  /*0830*/  LEA.HI.X.SX32 R5, R5, R3, 0x1, P0 ;  /* 0x0000000305057211 */ /* 0x000fe400000f0eff */
[----:B-1----:R-:W-:-:S04]  /*0840*/  LEA R4, P0, R6, UR8, 0x1 ;  /* 0x0000000806047c11 */ /* 0x002fc8000f8008ff */
[----:B------:R-:W-:Y:S02]  /*0850*/  LEA.HI.X R5, R6, UR9, R5, 0x1, P0 ;  /* 0x0000000906057c11 */ /* 0x000fe400080f0c05 */
[----:B------:R-:W0:Y:S04]  /*0860*/  LDC.64 R6, c[0x0][0x390] ;  /* 0x0000e400ff067b82 */ /* 0x000e280000000a00 */
[----:B------:R-:W2:Y:S01]  /*0870*/  LDG.E.U16 R5, desc[UR4][R4.64] ;  /* 0x0000000404057981 */ /* 0x000ea2000c1e1500 */
[----:B0-----:R-:W-:-:S05]  /*0880*/  IMAD.WIDE R6, R0, 0x2, R6 ;  /* 0x0000000200067825 */ /* 0x001fca00078e0206 */
[----:B--2---:R-:W-:Y:S01]  /*0890*/  STG.E.U16 desc[UR4][R6.64], R5 ;  /* 0x0000000506007986 */ /* 0x004fe2000c101504 */
[----:B------:R-:W-:Y:S05]  /*08a0*/  EXIT ;  /* 0x000000000000794d */ /* 0x000fea0003800000 */
.L_x_64:
        /* <DEDUP_REMOVED lines=13> */
.L_x_72:


//--------------------- .text._Z10gather_bigIfmEvPT_PT0_S1_iiiii --------------------------
	.section	.text._Z10gather_bigIfmEvPT_PT0_S1_iiiii,"ax",@progbits
	.align	128
        .global         _Z10gather_bigIfmEvPT_PT0_S1_iiiii
        .type           _Z10gather_bigIfmEvPT_PT0_S1_iiiii,@function
        .size           _Z10gather_bigIfmEvPT_PT0_S1_iiiii,(.L_x_73 - _Z10gather_bigIfmEvPT_PT0_S1_iiiii)
        .other          _Z10gather_bigIfmEvPT_PT0_S1_iiiii,@"STO_CUDA_ENTRY STV_DEFAULT"
_Z10gather_bigIfmEvPT_PT0_S1_iiiii:
.text._Z10gather_bigIfmEvPT_PT0_S1_iiiii:
        /* <DEDUP_REMOVED lines=18> */
[----:B------:R-:W-:Y:S01]  /*0120*/  SHF.L.U32 R13, R13, 0x1, RZ ;  /* 0x000000010d0d7819 */ /* 0x000fe200000006ff */
[----:B------:R-:W-:Y:S01]  /*0130*/  IMAD.MOV.U32 R10, RZ, RZ, RZ ;  /* 0x000000ffff0a7224 */ /* 0x000fe200078e00ff */
[----:B------:R-:W-:Y:S01]  /*0140*/  IABS R14, R9 ;  /* 0x00000009000e7213 */ /* 0x000fe20000000000 */
[----:B------:R-:W0:Y:S01]  /*0150*/  LDCU.64 UR8, c[0x0][0x380] ;  /* 0x00007000ff0877ac */ /* 0x000e220008000a00 */
[-C--:B------:R-:W-:Y:S02]  /*0160*/  IABS R8, R0.reuse ;  /* 0x0000000000087213 */ /* 0x080fe40000000000 */
[----:B------:R-:W-:Y:S02]  /*0170*/  IABS R4, R0 ;  /* 0x0000000000047213 */ /* 0x000fe40000000000 */
[----:B------:R-:W1:Y:S01]  /*0180*/  I2F.RP R2, R8 ;  /* 0x0000000800027306 */ /* 0x000e620000209400 */
[----:B------:R-:W-:-:S02]  /*0190*/  IABS R5, R13 ;  /* 0x0000000d00057213 */ /* 0x000fc40000000000 */
[----:B------:R-:W-:Y:S01]  /*01a0*/  IMAD.MOV R12, RZ, RZ, -R4 ;  /* 0x000000ffff0c7224 */ /* 0x000fe200078e0a04 */
[----:B------:R-:W-:-:S04]  /*01b0*/  LOP3.LUT R15, RZ, R0, RZ, 0x33, !PT ;  /* 0x00000000ff0f7212 */ /* 0x000fc800078e33ff */
[----:B------:R-:W2:Y:S08]  /*01c0*/  I2F.RP R4, R14 ;  /* 0x0000000e00047306 */ /* 0x000eb00000209400 */
[----:B-1----:R-:W1:Y:S08]  /*01d0*/  MUFU.RCP R2, R2 ;  /* 0x0000000200027308 */ /* 0x002e700000001000 */
[----:B--2---:R-:W2:Y:S01]  /*01e0*/  MUFU.RCP R4, R4 ;  /* 0x0000000400047308 */ /* 0x004ea20000001000 */
[----:B-1----:R-:W-:Y:S01]  /*01f0*/  VIADD R11, R2, 0xffffffe ;  /* 0x0ffffffe020b7836 */ /* 0x002fe20000000000 */
[----:B------:R-:W-:-:S04]  /*0200*/  LOP3.LUT R2, R13, R0, RZ, 0x3c, !PT ;  /* 0x000000000d027212 */ /* 0x000fc800078e3cff */
[----:B------:R-:W-:Y:S02]  /*0210*/  ISETP.GE.AND P2, PT, R2, RZ, PT ;  /* 0x000000ff0200720c */ /* 0x000fe40003f46270 */
[----:B------:R-:W1:Y:S01]  /*0220*/  F2I.FTZ.U32.TRUNC.NTZ R11, R11 ;  /* 0x0000000b000b7305 */ /* 0x000e62000021f000 */
[----:B--2---:R-:W-:-:S07]  /*0230*/  VIADD R16, R4, 0xffffffe ;  /* 0x0ffffffe04107836 */ /* 0x004fce0000000000 */
[----:B------:R2:W3:Y:S01]  /*0240*/  F2I.FTZ.U32.TRUNC.NTZ R17, R16 ;  /* 0x0000001000117305 */ /* 0x0004e2000021f000 */
[----:B-1----:R-:W-:Y:S02]  /*0250*/  IMAD.MOV R3, RZ, RZ, -R11 ;  /* 0x000000ffff037224 */ /* 0x002fe400078e0a0b */
[----:B--2---:R-:W-:Y:S02]  /*0260*/  IMAD.MOV.U32 R16, RZ, RZ, RZ ;  /* 0x000000ffff107224 */ /* 0x004fe400078e00ff */
[----:B------:R-:W-:-:S04]  /*0270*/  IMAD R3, R3, R8, RZ ;  /* 0x0000000803037224 */ /* 0x000fc800078e02ff */
[----:B------:R-:W-:-:S06]  /*0280*/  IMAD.HI.U32 R10, R11, R3, R10 ;  /* 0x000000030b0a7227 */ /* 0x000fcc00078e000a */
[----:B------:R-:W-:-:S04]  /*0290*/  IMAD.HI.U32 R3, R10, R5, RZ ;  /* 0x000000050a037227 */ /* 0x000fc800078e00ff */
[----:B------:R-:W-:-:S05]  /*02a0*/  IMAD R5, R3, R12, R5 ;  /* 0x0000000c03057224 */ /* 0x000fca00078e0205 */
[----:B------:R-:W-:-:S13]  /*02b0*/  ISETP.GT.U32.AND P1, PT, R8, R5, PT ;  /* 0x000000050800720c */ /* 0x000fda0003f24070 */
[----:B------:R-:W-:Y:S01]  /*02c0*/  @!P1 IADD3 R5, PT, PT, R5, -R8, RZ ;  /* 0x8000000805059210 */ /* 0x000fe20007ffe0ff */
[----:B------:R-:W-:-:S03]  /*02d0*/  @!P1 VIADD R3, R3, 0x1 ;  /* 0x0000000103039836 */ /* 0x000fc60000000000 */
[----:B------:R-:W-:-:S13]  /*02e0*/  ISETP.GE.U32.AND P0, PT, R5, R8, PT ;  /* 0x000000080500720c */ /* 0x000fda0003f06070 */
[----:B------:R-:W-:Y:S02]  /*02f0*/  @P0 IADD3 R3, PT, PT, R3, 0x1, RZ ;  /* 0x0000000103030810 */ /* 0x000fe40007ffe0ff */
[----:B------:R-:W-:-:S03]  /*0300*/  ISETP.NE.AND P0, PT, R0, RZ, PT ;  /* 0x000000ff0000720c */ /* 0x000fc60003f05270 */
[----:B------:R-:W-:-:S05]  /*0310*/  @!P2 IMAD.MOV R3, RZ, RZ, -R3 ;  /* 0x000000ffff03a224 */ /* 0x000fca00078e0a03 */
[----:B------:R-:W-:Y:S01]  /*0320*/  SEL R6, R15, R3, !P0 ;  /* 0x000000030f067207 */ /* 0x000fe20004000000 */
[----:B---3--:R-:W-:-:S03]  /*0330*/  IMAD.MOV R3, RZ, RZ, -R17 ;  /* 0x000000ffff037224 */ /* 0x008fc600078e0a11 */
[----:B------:R-:W-:Y:S01]  /*0340*/  IADD3 R4, PT, PT, -R6, RZ, RZ ;  /* 0x000000ff06047210 */ /* 0x000fe20007ffe1ff */
[----:B------:R-:W-:-:S04]  /*0350*/  IMAD R3, R3, R14, RZ ;  /* 0x0000000e03037224 */ /* 0x000fc800078e02ff */
[----:B------:R-:W-:Y:S02]  /*0360*/  IMAD R4, R0, R4, R13 ;  /* 0x0000000400047224 */ /* 0x000fe400078e020d */
[----:B------:R-:W-:Y:S01]  /*0370*/  IMAD.HI.U32 R16, R17, R3, R16 ;  /* 0x0000000311107227 */ /* 0x000fe200078e0010 */
[----:B------:R-:W-:Y:S02]  /*0380*/  LOP3.LUT R17, RZ, R9, RZ, 0x33, !PT ;  /* 0x00000009ff117212 */ /* 0x000fe400078e33ff */
[----:B------:R-:W-:-:S05]  /*0390*/  IABS R2, R4 ;  /* 0x0000000400027213 */ /* 0x000fca0000000000 */
[----:B------:R-:W-:-:S04]  /*03a0*/  IMAD.MOV.U32 R3, RZ, RZ, R2 ;  /* 0x000000ffff037224 */ /* 0x000fc800078e0002 */
[----:B------:R-:W-:-:S05]  /*03b0*/  IMAD.HI.U32 R5, R16, R3, RZ ;  /* 0x0000000310057227 */ /* 0x000fca00078e00ff */
[----:B------:R-:W-:-:S05]  /*03c0*/  IADD3 R2, PT, PT, -R5, RZ, RZ ;  /* 0x000000ff05027210 */ /* 0x000fca0007ffe1ff */
[----:B------:R-:W-:Y:S01]  /*03d0*/  IMAD R3, R14, R2, R3 ;  /* 0x000000020e037224 */ /* 0x000fe200078e0203 */
[----:B------:R-:W-:-:S04]  /*03e0*/  LOP3.LUT R2, R4, R9, RZ, 0x3c, !PT ;  /* 0x0000000904027212 */ /* 0x000fc800078e3cff */
[----:B------:R-:W-:Y:S02]  /*03f0*/  ISETP.GT.U32.AND P2, PT, R14, R3, PT ;  /* 0x000000030e00720c */ /* 0x000fe40003f44070 */
[----:B------:R-:W-:-:S11]  /*0400*/  ISETP.GE.AND P3, PT, R2, RZ, PT ;  /* 0x000000ff0200720c */ /* 0x000fd60003f66270 */
[----:B------:R-:W-:Y:S02]  /*0410*/  @!P2 IMAD.IADD R3, R3, 0x1, -R14 ;  /* 0x000000010303a824 */ /* 0x000fe400078e0a0e */
[----:B------:R-:W-:-:S03]  /*0420*/  @!P2 VIADD R5, R5, 0x1 ;  /* 0x000000010505a836 */ /* 0x000fc60000000000 */
[----:B------:R-:W-:Y:S02]  /*0430*/  ISETP.GE.U32.AND P1, PT, R3, R14, PT ;  /* 0x0000000e0300720c */ /* 0x000fe40003f26070 */
[----:B------:R-:W1:Y:S11]  /*0440*/  LDC.64 R2, c[0x0][0x388] ;  /* 0x0000e200ff027b82 */ /* 0x000e760000000a00 */
[----:B------:R-:W-:-:S02]  /*0450*/  @P1 IADD3 R5, PT, PT, R5, 0x1, RZ ;  /* 0x0000000105051810 */ /* 0x000fc40007ffe0ff */
[----:B------:R-:W-:-:S03]  /*0460*/  ISETP.NE.AND P1, PT, R9, RZ, PT ;  /* 0x000000ff0900720c */ /* 0x000fc60003f25270 */
[----:B------:R-:W-:-:S05]  /*0470*/  @!P3 IMAD.MOV R5, RZ, RZ, -R5 ;  /* 0x000000ffff05b224 */ /* 0x000fca00078e0a05 */
[----:B------:R-:W-:-:S05]  /*0480*/  SEL R5, R17, R5, !P1 ;  /* 0x0000000511057207 */ /* 0x000fca0004800000 */
[----:B------:R-:W-:-:S04]  /*0490*/  IMAD R19, R6, UR7, R5 ;  /* 0x0000000706137c24 */ /* 0x000fc8000f8e0205 */
[----:B-1----:R-:W-:-:S05]  /*04a0*/  IMAD.WIDE R18, R19, 0x8, R2 ;  /* 0x0000000813127825 */ /* 0x002fca00078e0202 */
[----:B------:R-:W2:Y:S01]  /*04b0*/  LDG.E.64 R6, desc[UR4][R18.64] ;  /* 0x0000000412067981 */ /* 0x000ea2000c1e1b00 */
[----:B------:R-:W-:Y:S01]  /*04c0*/  IMAD.MOV R5, RZ, RZ, -R5 ;  /* 0x000000ffff057224 */ /* 0x000fe200078e0a05 */
[----:B------:R-:W-:-:S03]  /*04d0*/  SHF.R.S32.HI R11, RZ, 0x1f, R9 ;  /* 0x0000001fff0b7819 */ /* 0x000fc60000011409 */
[----:B------:R-:W-:-:S05]  /*04e0*/  IMAD R4, R9, R5, R4 ;  /* 0x0000000509047224 */ /* 0x000fca00078e0204 */
[--C-:B------:R-:W-:Y:S01]  /*04f0*/  SHF.R.S32.HI R5, RZ, 0x1f, R4.reuse ;  /* 0x0000001fff057819 */ /* 0x100fe20000011404 */
[-C--:B--2---:R-:W-:Y:S02]  /*0500*/  IMAD R7, R7, R9.reuse, RZ ;  /* 0x0000000907077224 */ /* 0x084fe400078e02ff */
[----:B------:R-:W-:-:S04]  /*0510*/  IMAD.WIDE.U32 R4, R6, R9, R4 ;  /* 0x0000000906047225 */ /* 0x000fc800078e0004 */
[----:B------:R-:W-:Y:S01]  /*0520*/  IMAD R7, R6, R11, R7 ;  /* 0x0000000b06077224 */ /* 0x000fe200078e0207 */
[----:B0-----:R-:W-:-:S04]  /*0530*/  LEA R6, P2, R4, UR8, 0x2 ;  /* 0x0000000804067c11 */ /* 0x001fc8000f8410ff */
[----:B------:R-:W-:-:S04]  /*0540*/  IADD3 R5, PT, PT, R5, R7, RZ ;  /* 0x0000000705057210 */ /* 0x000fc80007ffe0ff */
[----:B------:R-:W-:-:S05]  /*0550*/  LEA.HI.X R7, R4, UR9, R5, 0x2, P2 ;  /* 0x0000000904077c11 */ /* 0x000fca00090f1405 */
[----:B------:R0:W2:Y:S01]  /*0560*/  LDG.E R4, desc[UR4][R6.64] ;  /* 0x0000000406047981 */ /* 0x0000a2000c1e1900 */
[----:B------:R-:W-:-:S04]  /*0570*/  LOP3.LUT R5, R13, 0x1, RZ, 0xfc, !PT ;  /* 0x000000010d057812 */ /* 0x000fc800078efcff */
[----:B------:R-:W-:-:S05]  /*0580*/  IABS R21, R5 ;  /* 0x0000000500157213 */ /* 0x000fca0000000000 */
[----:B------:R-:W-:-:S04]  /*0590*/  IMAD.HI.U32 R19, R10, R21, RZ ;  /* 0x000000150a137227 */ /* 0x000fc800078e00ff */
[----:B------:R-:W-:-:S05]  /*05a0*/  IMAD R21, R19, R12, R21 ;  /* 0x0000000c13157224 */ /* 0x000fca00078e0215 */
[----:B------:R-:W-:-:S13]  /*05b0*/  ISETP.GT.U32.AND P3, PT, R8, R21, PT ;  /* 0x000000150800720c */ /* 0x000fda0003f64070 */
[----:B------:R-:W-:Y:S02]  /*05c0*/  @!P3 IMAD.IADD R21, R21, 0x1, -R8 ;  /* 0x000000011515b824 */ /* 0x000fe400078e0a08 */
[----:B------:R-:W-:-:S03]  /*05d0*/  @!P3 VIADD R19, R19, 0x1 ;  /* 0x000000011313b836 */ /* 0x000fc60000000000 */
[----:B------:R-:W-:Y:S02]  /*05e0*/  ISETP.GE.U32.AND P2, PT, R21, R8, PT ;  /* 0x000000081500720c */ /* 0x000fe40003f46070 */
[----:B------:R-:W-:-:S04]  /*05f0*/  LOP3.LUT R8, R0, 0x1, R13, 0x1e, !PT ;  /* 0x0000000100087812 */ /* 0x000fc800078e1e0d */
[----:B------:R-:W-:-:S07]  /*0600*/  ISETP.GE.AND P4, PT, R8, RZ, PT ;  /* 0x000000ff0800720c */ /* 0x000fce0003f86270 */
[----:B------:R-:W-:-:S06]  /*0610*/  @P2 IADD3 R19, PT, PT, R19, 0x1, RZ ;  /* 0x0000000113132810 */ /* 0x000fcc0007ffe0ff */
[----:B------:R-:W-:-:S05]  /*0620*/  @!P4 IMAD.MOV R19, RZ, RZ, -R19 ;  /* 0x000000ffff13c224 */ /* 0x000fca00078e0a13 */
[----:B------:R-:W-:-:S05]  /*0630*/  SEL R15, R15, R19, !P0 ;  /* 0x000000130f0f7207 */ /* 0x000fca0004000000 */
[----:B0-----:R-:W-:-:S04]  /*0640*/  IMAD.MOV R6, RZ, RZ, -R15 ;  /* 0x000000ffff067224 */ /* 0x001fc800078e0a0f */
[----:B------:R-:W-:Y:S02]  /*0650*/  IMAD R8, R0, R6, R5 ;  /* 0x0000000600087224 */ /* 0x000fe400078e0205 */
[----:B------:R-:W0:Y:S03]  /*0660*/  LDC.64 R6, c[0x0][0x390] ;  /* 0x0000e400ff067b82 */ /* 0x000e260000000a00 */
[----:B------:R-:W-:-:S05]  /*0670*/  IABS R5, R8 ;  /* 0x0000000800057213 */ /* 0x000fca0000000000 */
[----:B------:R-:W-:-:S05]  /*0680*/  IMAD.HI.U32 R16, R16, R5, RZ ;  /* 0x0000000510107227 */ /* 0x000fca00078e00ff */
[----:B------:R-:W-:-:S05]  /*0690*/  IADD3 R0, PT, PT, -R16, RZ, RZ ;  /* 0x000000ff10007210 */ /* 0x000fca0007ffe1ff */
[----:B------:R-:W-:Y:S01]  /*06a0*/  IMAD R5, R14, R0, R5 ;  /* 0x000000000e057224 */ /* 0x000fe200078e0205 */
[----:B------:R-:W-:-:S04]  /*06b0*/  LOP3.LUT R0, R8, R9, RZ, 0x3c, !PT ;  /* 0x0000000908007212 */ /* 0x000fc800078e3cff */
[----:B------:R-:W-:Y:S01]  /*06c0*/  ISETP.GT.U32.AND P2, PT, R14, R5, PT ;  /* 0x000000050e00720c */ /* 0x000fe20003f44070 */
[----:B0-----:R-:W-:Y:S01]  /*06d0*/  IMAD.WIDE R6, R13, 0x4, R6 ;  /* 0x000000040d067825 */ /* 0x001fe200078e0206 */
[----:B------:R-:W-:-:S11]  /*06e0*/  ISETP.GE.AND P3, PT, R0, RZ, PT ;  /* 0x000000ff0000720c */ /* 0x000fd60003f66270 */
[----:B------:R-:W-:Y:S02]  /*06f0*/  @!P2 IMAD.IADD R5, R5, 0x1, -R14 ;  /* 0x000000010505a824 */ /* 0x000fe400078e0a0e */
[----:B------:R-:W-:-:S03]  /*0700*/  @!P2 VIADD R16, R16, 0x1 ;  /* 0x000000011010a836 */ /* 0x000fc60000000000 */
[----:B------:R-:W-:-:S13]  /*0710*/  ISETP.GE.U32.AND P0, PT, R5, R14, PT ;  /* 0x0000000e0500720c */ /* 0x000fda0003f06070 */
[----:B------:R-:W-:-:S05]  /*0720*/  @P0 IADD3 R16, PT, PT, R16, 0x1, RZ ;  /* 0x0000000110100810 */ /* 0x000fca0007ffe0ff */
[----:B------:R-:W-:-:S05]  /*0730*/  @!P3 IMAD.MOV R16, RZ, RZ, -R16 ;  /* 0x000000ffff10b224 */ /* 0x000fca00078e0a10 */
[----:B------:R-:W-:-:S05]  /*0740*/  SEL R16, R17, R16, !P1 ;  /* 0x0000001011107207 */ /* 0x000fca0004800000 */
[----:B------:R-:W-:-:S04]  /*0750*/  IMAD R5, R15, UR7, R16 ;  /* 0x000000070f057c24 */ /* 0x000fc8000f8e0210 */
[----:B------:R-:W-:Y:S01]  /*0760*/  IMAD.WIDE R2, R5, 0x8, R2 ;  /* 0x0000000805027825 */ /* 0x000fe200078e0202 */
[----:B--2---:R-:W-:Y:S05]  /*0770*/  STG.E desc[UR4][R6.64], R4 ;  /* 0x0000000406007986 */ /* 0x004fea000c101904 */
[----:B------:R-:W2:Y:S01]  /*0780*/  LDG.E.64 R2, desc[UR4][R2.64] ;  /* 0x0000000402027981 */ /* 0x000ea2000c1e1b00 */
[----:B------:R-:W-:-:S04]  /*0790*/  IMAD.MOV R12, RZ, RZ, -R16 ;  /* 0x000000ffff0c7224 */ /* 0x000fc800078e0a10 */
[----:B------:R-:W-:-:S05]  /*07a0*/  IMAD R12, R9, R12, R8 ;  /* 0x0000000c090c7224 */ /* 0x000fca00078e0208 */
[--C-:B------:R-:W-:Y:S01]  /*07b0*/  SHF.R.S32.HI R13, RZ, 0x1f, R12.reuse ;  /* 0x0000001fff0d7819 */ /* 0x100fe2000001140c */
[-C--:B--2---:R-:W-:Y:S02]  /*07c0*/  IMAD R0, R3, R9.reuse, RZ ;  /* 0x0000000903007224 */ /* 0x084fe400078e02ff */
[----:B------:R-:W-:-:S04]  /*07d0*/  IMAD.WIDE.U32 R8, R2, R9, R12 ;  /* 0x0000000902087225 */ /* 0x000fc800078e000c */
[----:B------:R-:W-:Y:S01]  /*07e0*/  IMAD R5, R2, R11, R0 ;  /* 0x0000000b02057224 */ /* 0x000fe200078e0200 */
[----:B------:R-:W-:-:S04]  /*07f0*/  LEA R10, P0, R8, UR8, 0x2 ;  /* 0x00000008080a7c11 */ /* 0x000fc8000f8010ff */
[----:B------:R-:W-:-:S04]  /*0800*/  IADD3 R5, PT, PT, R9, R5, RZ ;  /* 0x0000000509057210 */ /* 0x000fc80007ffe0ff */
[----:B------:R-:W-:-:S06]  /*0810*/  LEA.HI.X R11, R8, UR9, R5, 0x2, P0 ;  /* 0x00000009080b7c11 */ /* 0x000fcc00080f1405 */
[----:B------:R-:W2:Y:S04]  /*0820*/  LDG.E R11, desc[UR4][R10.64] ;  /* 0x000000040a0b7981 */ /* 0x000ea8000c1e1900 */
[----:B--2---:R-:W-:Y:S01]  /*0830*/  STG.E desc[UR4][R6.64+0x4], R11 ;  /* 0x0000040b06007986 */ /* 0x004fe2000c101904 */
[----:B------:R-:W-:Y:S05]  /*0840*/  EXIT ;  /* 0x000000000000794d */ /* 0x000fea0003800000 */
.L_x_65:
        /* <DEDUP_REMOVED lines=45> */
[----:B------:R-:W2:Y:S01]  /*0b20*/  LDG.E R7, desc[UR4][R6.64] ;  /* 0x0000000406077981 */ /* 0x000ea2000c1e1900 */
[----:B0-----:R-:W-:-:S05]  /*0b30*/  IMAD.WIDE R4, R13, 0x4, R4 ;  /* 0x000000040d047825 */ /* 0x001fca00078e0204 */
[----:B--2---:R-:W-:Y:S01]  /*0b40*/  STG.E desc[UR4][R4.64], R7 ;  /* 0x0000000704007986 */ /* 0x004fe2000c101904 */
[----:B------:R-:W-:Y:S05]  /*0b50*/  EXIT ;  /* 0x000000000000794d */ /* 0x000fea0003800000 */
.L_x_66:
        /* <DEDUP_REMOVED lines=10> */
.L_x_73:


//--------------------- .nv.shared.reserved.0     --------------------------
	.section	.nv.shared.reserved.0,"aw",@nobits
	.weak		__nv_reservedSMEM_offset_0_alias
	.size		__nv_reservedSMEM_offset_0_alias, 0, 64
	.other		__nv_reservedSMEM_offset_0_alias,@"STO_CUDA_RESERVED_SHARED STV_DEFAULT"
__nv_reservedSMEM_offset_0_alias:
	.zero		0
	.zero		64


//--------------------- .nv.global                --------------------------
	.section	.nv.global,"aw",@nobits
.nv.global:
	.type		_ZN34_INTERNAL_dde397e5_4_k_cu_3044043c6thrust24THRUST_300001_SM_1000_NS12placeholders2_5E,@object
	.size		_ZN34_INTERNAL_dde397e5_4_k_cu_3044043c6thrust24THRUST_300001_SM_1000_NS12placeholders2_5E,(_ZN34_INTERNAL_dde397e5_4_k_cu_3044043c4cuda3std3__45__cpo6cbeginE - _ZN34_INTERNAL_dde397e5_4_k_cu_3044043c6thrust24THRUST_300001_SM_1000_NS12placeholders2_5E)
_ZN34_INTERNAL_dde397e5_4_k_cu_3044043c6thrust24THRUST_300001_SM_1000_NS12placeholders2_5E:
	.zero		1
	.type		_ZN34_INTERNAL_dde397e5_4_k_cu_3044043c4cuda3std3__45__cpo6cbeginE,@object
	.size		_ZN34_INTERNAL_dde397e5_4_k_cu_3044043c4cuda3std3__45__cpo6cbeginE,(_ZN34_INTERNAL_dde397e5_4_k_cu_3044043c4cuda3std6ranges3__45__cpo6cbeginE - _ZN34_INTERNAL_dde397e5_4_k_cu_3044043c4cuda3std3__45__cpo6cbeginE)
_ZN34_INTERNAL_dde397e5_4_k_cu_3044043c4cuda3std3__45__cpo6cbeginE:
	.zero		1
	.type		_ZN34_INTERNAL_dde397e5_4_k_cu_3044043c4cuda3std6ranges3__45__cpo6cbeginE,@object
	.size		_ZN34_INTERNAL_dde397e5_4_k_cu_3044043c4cuda3std6ranges3__45__cpo6cbeginE,(_ZN34_INTERNAL_dde397e5_4_k_cu_3044043c4cuda3std3__48in_placeE - _ZN34_INTERNAL_dde397e5_4_k_cu_3044043c4cuda3std6ranges3__45__cpo6cbeginE)
_ZN34_INTERNAL_dde397e5_4_k_cu_3044043c4cuda3std6ranges3__45__cpo6cbeginE:
	.zero		1
	.type		_ZN34_INTERNAL_dde397e5_4_k_cu_3044043c4cuda3std3__48in_placeE,@object
	.size		_ZN34_INTERNAL_dde397e5_4_k_cu_3044043c4cuda3std3__48in_placeE,(_ZN34_INTERNAL_dde397e5_4_k_cu_3044043c4cuda3std6ranges3__45__cpo4sizeE - _ZN34_INTERNAL_dde397e5_4_k_cu_3044043c4cuda3std3__48in_placeE)
_ZN34_INTERNAL_dde397e5_4_k_cu_3044043c4cuda3std3__48in_placeE:
	.zero		1
	.type		_ZN34_INTERNAL_dde397e5_4_k_cu_3044043c4cuda3std6ranges3__45__cpo4sizeE,@object
	.size		_ZN34_INTERNAL_dde397e5_4_k_cu_3044043c4cuda3std6ranges3__45__cpo4sizeE,(_ZN34_INTERNAL_dde397e5_4_k_cu_3044043c6thrust24THRUST_300001_SM_1000_NS12placeholders2_9E - _ZN34_INTERNAL_dde397e5_4_k_cu_3044043c4cuda3std6ranges3__45__cpo4sizeE)
_ZN34_INTERNAL_dde397e5_4_k_cu_3044043c4cuda3std6ranges3__45__cpo4sizeE:
	.zero		1
	.type		_ZN34_INTERNAL_dde397e5_4_k_cu_3044043c6thrust24THRUST_300001_SM_1000_NS12placeholders2_9E,@object
	.size		_ZN34_INTERNAL_dde397e5_4_k_cu_3044043c6thrust24THRUST_300001_SM_1000_NS12placeholders2_9E,(_ZN34_INTERNAL_dde397e5_4_k_cu_3044043c4cuda3std3__45__cpo7crbeginE - _ZN34_INTERNAL_dde397e5_4_k_cu_3044043c6thrust24THRUST_300001_SM_1000_NS12placeholders2_9E)
_ZN34_INTERNAL_dde397e5_4_k_cu_3044043c6thrust24THRUST_300001_SM_1000_NS12placeholders2_9E:
	.zero		1
	.type		_ZN34_INTERNAL_dde397e5_4_k_cu_3044043c4cuda3std3__45__cpo7crbeginE,@object
	.size		_ZN34_INTERNAL_dde397e5_4_k_cu_3044043c4cuda3std3__45__cpo7crbeginE,(_ZN34_INTERNAL_dde397e5_4_k_cu_3044043c4cuda3std6ranges3__45__cpo4nextE - _ZN34_INTERNAL_dde397e5_4_k_cu_3044043c4cuda3std3__45__cpo7crbeginE)
_ZN34_INTERNAL_dde397e5_4_k_cu_3044043c4cuda3std3__45__cpo7crbeginE:
	.zero		1
	.type		_ZN34_INTERNAL_dde397e5_4_k_cu_3044043c4cuda3std6ranges3__45__cpo4nextE,@object
	.size		_ZN34_INTERNAL_dde397e5_4_k_cu_3044043c4cuda3std6ranges3__45__cpo4nextE,(_ZN34_INTERNAL_dde397e5_4_k_cu_3044043c4cuda3std6ranges3__45__cpo4swapE - _ZN34_INTERNAL_dde397e5_4_k_cu_3044043c4cuda3std6ranges3__45__cpo4nextE)
_ZN34_INTERNAL_dde397e5_4_k_cu_3044043c4cuda3std6ranges3__45__cpo4nextE:
	.zero		1
	.type		_ZN34_INTERNAL_dde397e5_4_k_cu_3044043c4cuda3std6ranges3__45__cpo4swapE,@object
	.size		_ZN34_INTERNAL_dde397e5_4_k_cu_3044043c4cuda3std6ranges3__45__cpo4swapE,(_ZN34_INTERNAL_dde397e5_4_k_cu_3044043c6thrust24THRUST_300001_SM_1000_NS12placeholders2_1E - _ZN34_INTERNAL_dde397e5_4_k_cu_3044043c4cuda3std6ranges3__45__cpo4swapE)
_ZN34_INTERNAL_dde397e5_4_k_cu_3044043c4cuda3std6ranges3__45__cpo4swapE:
	.zero		1
	.type		_ZN34_INTERNAL_dde397e5_4_k_cu_3044043c6thrust24THRUST_300001_SM_1000_NS12placeholders2_1E,@object
	.size		_ZN34_INTERNAL_dde397e5_4_k_cu_3044043c6thrust24THRUST_300001_SM_1000_NS12placeholders2_1E,(_ZN34_INTERNAL_dde397e5_4_k_cu_3044043c6thrust24THRUST_300001_SM_1000_NS12placeholders2_3E - _ZN34_INTERNAL_dde397e5_4_k_cu_3044043c6thrust24THRUST_300001_SM_1000_NS12placeholders2_1E)
_ZN34_INTERNAL_dde397e5_4_k_cu_3044043c6thrust24THRUST_300001_SM_1000_NS12placeholders2_1E:
	.zero		1
	.type		_ZN34_INTERNAL_dde397e5_4_k_cu_3044043c6thrust24THRUST_300001_SM_1000_NS12placeholders2_3E,@object
	.size		_ZN34_INTERNAL_dde397e5_4_k_cu_3044043c6thrust24THRUST_300001_SM_1000_NS12placeholders2_3E,(_ZN34_INTERNAL_dde397e5_4_k_cu_3044043c4cuda3std3__45__cpo5beginE - _ZN34_INTERNAL_dde397e5_4_k_cu_3044043c6thrust24THRUST_300001_SM_1000_NS12placeholders2_3E)
_ZN34_INTERNAL_dde397e5_4_k_cu_3044043c6thrust24THRUST_300001_SM_1000_NS12placeholders2_3E:
	.zero		1
	.type		_ZN34_INTERNAL_dde397e5_4_k_cu_3044043c4cuda3std3__45__cpo5beginE,@object
	.size		_ZN34_INTERNAL_dde397e5_4_k_cu_3044043c4cuda3std3__45__cpo5beginE,(_ZN34_INTERNAL_dde397e5_4_k_cu_3044043c4cuda3std6ranges3__45__cpo5beginE - _ZN34_INTERNAL_dde397e5_4_k_cu_3044043c4cuda3std3__45__cpo5beginE)
_ZN34_INTERNAL_dde397e5_4_k_cu_3044043c4cuda3std3__45__cpo5beginE:
	.zero		1
	.type		_ZN34_INTERNAL_dde397e5_4_k_cu_3044043c4cuda3std6ranges3__45__cpo5beginE,@object
	.size		_ZN34_INTERNAL_dde397e5_4_k_cu_3044043c4cuda3std6ranges3__45__cpo5beginE,(_ZN34_INTERNAL_dde397e5_4_k_cu_3044043c4cuda3std3__436_GLOBAL__N__dde397e5_4_k_cu_3044043c6ignoreE - _ZN34_INTERNAL_dde397e5_4_k_cu_3044043c4cuda3std6ranges3__45__cpo5beginE)
_ZN34_INTERNAL_dde397e5_4_k_cu_3044043c4cuda3std6ranges3__45__cpo5beginE:
	.zero		1
	.type		_ZN34_INTERNAL_dde397e5_4_k_cu_3044043c4cuda3std3__436_GLOBAL__N__dde397e5_4_k_cu_3044043c6ignoreE,@object
	.size		_ZN34_INTERNAL_dde397e5_4_k_cu_3044043c4cuda3std3__436_GLOBAL__N__dde397e5_4_k_cu_3044043c6ignoreE,(_ZN34_INTERNAL_dde397e5_4_k_cu_3044043c4cuda3std6ranges3__45__cpo4dataE - _ZN34_INTERNAL_dde397e5_4_k_cu_3044043c4cuda3std3__436_GLOBAL__N__dde397e5_4_k_cu_3044043c6ignoreE)
_ZN34_INTERNAL_dde397e5_4_k_cu_3044043c4cuda3std3__436_GLOBAL__N__dde397e5_4_k_cu_3044043c6ignoreE:
	.zero		1
	.type		_ZN34_INTERNAL_dde397e5_4_k_cu_3044043c4cuda3std6ranges3__45__cpo4dataE,@object
	.size		_ZN34_INTERNAL_dde397e5_4_k_cu_3044043c4cuda3std6ranges3__45__cpo4dataE,(_ZN34_INTERNAL_dde397e5_4_k_cu_3044043c6thrust24THRUST_300001_SM_1000_NS12placeholders2_7E - _ZN34_INTERNAL_dde397e5_4_k_cu_3044043c4cuda3std6ranges3__45__cpo4dataE)
_ZN34_INTERNAL_dde397e5_4_k_cu_3044043c4cuda3std6ranges3__45__cpo4dataE:
	.zero		1
	.type		_ZN34_INTERNAL_dde397e5_4_k_cu_3044043c6thrust24THRUST_300001_SM_1000_NS12placeholders2_7E,@object
	.size		_ZN34_INTERNAL_dde397e5_4_k_cu_3044043c6thrust24THRUST_300001_SM_1000_NS12placeholders2_7E,(_ZN34_INTERNAL_dde397e5_4_k_cu_3044043c4cuda3std3__45__cpo6rbeginE - _ZN34_INTERNAL_dde397e5_4_k_cu_3044043c6thrust24THRUST_300001_SM_1000_NS12placeholders2_7E)
_ZN34_INTERNAL_dde397e5_4_k_cu_3044043c6thrust24THRUST_300001_SM_1000_NS12placeholders2_7E:
	.zero		1
	.type		_ZN34_INTERNAL_dde397e5_4_k_cu_3044043c4cuda3std3__45__cpo6rbeginE,@object
	.size		_ZN34_INTERNAL_dde397e5_4_k_cu_3044043c4cuda3std3__45__cpo6rbeginE,(_ZN34_INTERNAL_dde397e5_4_k_cu_3044043c4cuda3std6ranges3__45__cpo7advanceE - _ZN34_INTERNAL_dde397e5_4_k_cu_3044043c4cuda3std3__45__cpo6rbeginE)
_ZN34_INTERNAL_dde397e5_4_k_cu_3044043c4cuda3std3__45__cpo6rbeginE:
	.zero		1
	.type		_ZN34_INTERNAL_dde397e5_4_k_cu_3044043c4cuda3std6ranges3__45__cpo7advanceE,@object
	.size		_ZN34_INTERNAL_dde397e5_4_k_cu_3044043c4cuda3std6ranges3__45__cpo7advanceE,(_ZN34_INTERNAL_dde397e5_4_k_cu_3044043c4cuda3std3__47nulloptE - _ZN34_INTERNAL_dde397e5_4_k_cu_3044043c4cuda3std6ranges3__45__cpo7advanceE)
_ZN34_INTERNAL_dde397e5_4_k_cu_3044043c4cuda3std6ranges3__45__cpo7advanceE:
	.zero		1
	.type		_ZN34_INTERNAL_dde397e5_4_k_cu_3044043c4cuda3std3__47nulloptE,@object
	.size		_ZN34_INTERNAL_dde397e5_4_k_cu_3044043c4cuda3std3__47nulloptE,(_ZN34_INTERNAL_dde397e5_4_k_cu_3044043c4cuda3std6ranges3__45__cpo8distanceE - _ZN34_INTERNAL_dde397e5_4_k_cu_3044043c4cuda3std3__47nulloptE)
_ZN34_INTERNAL_dde397e5_4_k_cu_3044043c4cuda3std3__47nulloptE:
	.zero		1
	.type		_ZN34_INTERNAL_dde397e5_4_k_cu_3044043c4cuda3std6ranges3__45__cpo8distanceE,@object
	.size		_ZN34_INTERNAL_dde397e5_4_k_cu_3044043c4cuda3std6ranges3__45__cpo8distanceE,(_ZN34_INTERNAL_dde397e5_4_k_cu_3044043c6thrust24THRUST_300001_SM_1000_NS12placeholders2_6E - _ZN34_INTERNAL_dde397e5_4_k_cu_3044043c4cuda3std6ranges3__45__cpo8distanceE)
_ZN34_INTERNAL_dde397e5_4_k_cu_3044043c4cuda3std6ranges3__45__cpo8distanceE:
	.zero		1
	.type		_ZN34_INTERNAL_dde397e5_4_k_cu_3044043c6thrust24THRUST_300001_SM_1000_NS12placeholders2_6E,@object
	.size		_ZN34_INTERNAL_dde397e5_4_k_cu_3044043c6thrust24THRUST_300001_SM_1000_NS12placeholders2_6E,(_ZN34_INTERNAL_dde397e5_4_k_cu_3044043c4cuda3std3__45__cpo4cendE - _ZN34_INTERNAL_dde397e5_4_k_cu_3044043c6thrust24THRUST_300001_SM_1000_NS12placeholders2_6E)
_ZN34_INTERNAL_dde397e5_4_k_cu_3044043c6thrust24THRUST_300001_SM_1000_NS12placeholders2_6E:
	.zero		1
	.type		_ZN34_INTERNAL_dde397e5_4_k_cu_3044043c4cuda3std3__45__cpo4cendE,@object
	.size		_ZN34_INTERNAL_dde397e5_4_k_cu_3044043c4cuda3std3__45__cpo4cendE,(_ZN34_INTERNAL_dde397e5_4_k_cu_3044043c4cuda3std6ranges3__45__cpo4cendE - _ZN34_INTERNAL_dde397e5_4_k_cu_3044043c4cuda3std3__45__cpo4cendE)
_ZN34_INTERNAL_dde397e5_4_k_cu_3044043c4cuda3std3__45__cpo4cendE:
	.zero		1
	.type		_ZN34_INTERNAL_dde397e5_4_k_cu_3044043c4cuda3std6ranges3__45__cpo4cendE,@object
	.size		_ZN34_INTERNAL_dde397e5_4_k_cu_3044043c4cuda3std6ranges3__45__cpo4cendE,(_ZN34_INTERNAL_dde397e5_4_k_cu_3044043c4cuda3std3__420unreachable_sentinelE - _ZN34_INTERNAL_dde397e5_4_k_cu_3044043c4cuda3std6ranges3__45__cpo4cendE)
_ZN34_INTERNAL_dde397e5_4_k_cu_3044043c4cuda3std6ranges3__45__cpo4cendE:
	.zero		1
	.type		_ZN34_INTERNAL_dde397e5_4_k_cu_3044043c4cuda3std3__420unreachable_sentinelE,@object
	.size		_ZN34_INTERNAL_dde397e5_4_k_cu_3044043c4cuda3std3__420unreachable_sentinelE,(_ZN34_INTERNAL_dde397e5_4_k_cu_3044043c4cuda3std6ranges3__45__cpo5ssizeE - _ZN34_INTERNAL_dde397e5_4_k_cu_3044043c4cuda3std3__420unreachable_sentinelE)
_ZN34_INTERNAL_dde397e5_4_k_cu_3044043c4cuda3std3__420unreachable_sentinelE:
	.zero		1
	.type		_ZN34_INTERNAL_dde397e5_4_k_cu_3044043c4cuda3std6ranges3__45__cpo5ssizeE,@object
	.size		_ZN34_INTERNAL_dde397e5_4_k_cu_3044043c4cuda3std6ranges3__45__cpo5ssizeE,(_ZN34_INTERNAL_dde397e5_4_k_cu_3044043c6thrust24THRUST_300001_SM_1000_NS12placeholders3_10E - _ZN34_INTERNAL_dde397e5_4_k_cu_3044043c4cuda3std6ranges3__45__cpo5ssizeE)
_ZN34_INTERNAL_dde397e5_4_k_cu_3044043c4cuda3std6ranges3__45__cpo5ssizeE:
	.zero		1
	.type		_ZN34_INTERNAL_dde397e5_4_k_cu_3044043c6thrust24THRUST_300001_SM_1000_NS12placeholders3_10E,@object
	.size		_ZN34_INTERNAL_dde397e5_4_k_cu_3044043c6thrust24THRUST_300001_SM_1000_NS12placeholders3_10E,(_ZN34_INTERNAL_dde397e5_4_k_cu_3044043c4cuda3std3__45__cpo5crendE - _ZN34_INTERNAL_dde397e5_4_k_cu_3044043c6thrust24THRUST_300001_SM_1000_NS12placeholders3_10E)
_ZN34_INTERNAL_dde397e5_4_k_cu_3044043c6thrust24THRUST_300001_SM_1000_NS12placeholders3_10E:
	.zero		1
	.type		_ZN34_INTERNAL_dde397e5_4_k_cu_3044043c4cuda3std3__45__cpo5crendE,@object
	.size		_ZN34_INTERNAL_dde397e5_4_k_cu_3044043c4cuda3std3__45__cpo5crendE,(_ZN34_INTERNAL_dde397e5_4_k_cu_3044043c4cuda3std6ranges3__45__cpo4prevE - _ZN34_INTERNAL_dde397e5_4_k_cu_3044043c4cuda3std3__45__cpo5crendE)
_ZN34_INTERNAL_dde397e5_4_k_cu_3044043c4cuda3std3__45__cpo5crendE:
	.zero		1
	.type		_ZN34_INTERNAL_dde397e5_4_k_cu_3044043c4cuda3std6ranges3__45__cpo4prevE,@object
	.size		_ZN34_INTERNAL_dde397e5_4_k_cu_3044043c4cuda3std6ranges3__45__cpo4prevE,(_ZN34_INTERNAL_dde397e5_4_k_cu_3044043c4cuda3std6ranges3__45__cpo9iter_moveE - _ZN34_INTERNAL_dde397e5_4_k_cu_3044043c4cuda3std6ranges3__45__cpo4prevE)
_ZN34_INTERNAL_dde397e5_4_k_cu_3044043c4cuda3std6ranges3__45__cpo4prevE:
	.zero		1
	.type		_ZN34_INTERNAL_dde397e5_4_k_cu_3044043c4cuda3std6ranges3__45__cpo9iter_moveE,@object
	.size		_ZN34_INTERNAL_dde397e5_4_k_cu_3044043c4cuda3std6ranges3__45__cpo9iter_moveE,(_ZN34_INTERNAL_dde397e5_4_k_cu_3044043c6thrust24THRUST_300001_SM_1000_NS12placeholders2_2E - _ZN34_INTERNAL_dde397e5_4_k_cu_3044043c4cuda3std6ranges3__45__cpo9iter_moveE)
_ZN34_INTERNAL_dde397e5_4_k_cu_3044043c4cuda3std6ranges3__45__cpo9iter_moveE:
	.zero		1
	.type		_ZN34_INTERNAL_dde397e5_4_k_cu_3044043c6thrust24THRUST_300001_SM_1000_NS12placeholders2_2E,@object
	.size		_ZN34_INTERNAL_dde397e5_4_k_cu_3044043c6thrust24THRUST_300001_SM_1000_NS12placeholders2_2E,(_ZN34_INTERNAL_dde397e5_4_k_cu_3044043c6thrust24THRUST_300001_SM_1000_NS12placeholders2_4E - _ZN34_INTERNAL_dde397e5_4_k_cu_3044043c6thrust24THRUST_300001_SM_1000_NS12placeholders2_2E)
_ZN34_INTERNAL_dde397e5_4_k_cu_3044043c6thrust24THRUST_300001_SM_1000_NS12placeholders2_2E:
	.zero		1
	.type		_ZN34_INTERNAL_dde397e5_4_k_cu_3044043c6thrust24THRUST_300001_SM_1000_NS12placeholders2_4E,@object
	.size		_ZN34_INTERNAL_dde397e5_4_k_cu_3044043c6thrust24THRUST_300001_SM_1000_NS12placeholders2_4E,(_ZN34_INTERNAL_dde397e5_4_k_cu_3044043c4cuda3std3__45__cpo3endE - _ZN34_INTERNAL_dde397e5_4_k_cu_3044043c6thrust24THRUST_300001_SM_1000_NS12placeholders2_4E)
_ZN34_INTERNAL_dde397e5_4_k_cu_3044043c6thrust24THRUST_300001_SM_1000_NS12placeholders2_4E:
	.zero		1
	.type		_ZN34_INTERNAL_dde397e5_4_k_cu_3044043c4cuda3std3__45__cpo3endE,@object
	.size		_ZN34_INTERNAL_dde397e5_4_k_cu_3044043c4cuda3std3__45__cpo3endE,(_ZN34_INTERNAL_dde397e5_4_k_cu_3044043c4cuda3std6ranges3__45__cpo3endE - _ZN34_INTERNAL_dde397e5_4_k_cu_3044043c4cuda3std3__45__cpo3endE)
_ZN34_INTERNAL_dde397e5_4_k_cu_3044043c4cuda3std3__45__cpo3endE:
	.zero		1
	.type		_ZN34_INTERNAL_dde397e5_4_k_cu_3044043c4cuda3std6ranges3__45__cpo3endE,@object
	.size		_ZN34_INTERNAL_dde397e5_4_k_cu_3044043c4cuda3std6ranges3__45__cpo3endE,(_ZN34_INTERNAL_dde397e5_4_k_cu_3044043c4cuda3std3__419piecewise_constructE - _ZN34_INTERNAL_dde397e5_4_k_cu_3044043c4cuda3std6ranges3__45__cpo3endE)
_ZN34_INTERNAL_dde397e5_4_k_cu_3044043c4cuda3std6ranges3__45__cpo3endE:
	.zero		1
	.type		_ZN34_INTERNAL_dde397e5_4_k_cu_3044043c4cuda3std3__419piecewise_constructE,@object
	.size		_ZN34_INTERNAL_dde397e5_4_k_cu_3044043c4cuda3std3__419piecewise_constructE,(_ZN34_INTERNAL_dde397e5_4_k_cu_3044043c4cuda3std6ranges3__45__cpo5cdataE - _ZN34_INTERNAL_dde397e5_4_k_cu_3044043c4cuda3std3__419piecewise_constructE)
_ZN34_INTERNAL_dde397e5_4_k_cu_3044043c4cuda3std3__419piecewise_constructE:
	.zero		1
	.type		_ZN34_INTERNAL_dde397e5_4_k_cu_3044043c4cuda3std6ranges3__45__cpo5cdataE,@object
	.size		_ZN34_INTERNAL_dde397e5_4_k_cu_3044043c4cuda3std6ranges3__45__cpo5cdataE,(_ZN34_INTERNAL_dde397e5_4_k_cu_3044043c6thrust24THRUST_300001_SM_1000_NS12placeholders2_8E - _ZN34_INTERNAL_dde397e5_4_k_cu_3044043c4cuda3std6ranges3__45__cpo5cdataE)
_ZN34_INTERNAL_dde397e5_4_k_cu_3044043c4cuda3std6ranges3__45__cpo5cdataE:
	.zero		1
	.type		_ZN34_INTERNAL_dde397e5_4_k_cu_3044043c6thrust24THRUST_300001_SM_1000_NS12placeholders2_8E,@object
	.size		_ZN34_INTERNAL_dde397e5_4_k_cu_3044043c6thrust24THRUST_300001_SM_1000_NS12placeholders2_8E,(_ZN34_INTERNAL_dde397e5_4_k_cu_3044043c4cuda3std3__45__cpo4rendE - _ZN34_INTERNAL_dde397e5_4_k_cu_3044043c6thrust24THRUST_300001_SM_1000_NS12placeholders2_8E)
_ZN34_INTERNAL_dde397e5_4_k_cu_3044043c6thrust24THRUST_300001_SM_1000_NS12placeholders2_8E:
	.zero		1
	.type		_ZN34_INTERNAL_dde397e5_4_k_cu_3044043c4cuda3std3__45__cpo4rendE,@object
	.size		_ZN34_INTERNAL_dde397e5_4_k_cu_3044043c4cuda3std3__45__cpo4rendE,(_ZN34_INTERNAL_dde397e5_4_k_cu_3044043c4cuda3std6ranges3__45__cpo9iter_swapE - _ZN34_INTERNAL_dde397e5_4_k_cu_3044043c4cuda3std3__45__cpo4rendE)
_ZN34_INTERNAL_dde397e5_4_k_cu_3044043c4cuda3std3__45__cpo4rendE:
	.zero		1
	.type		_ZN34_INTERNAL_dde397e5_4_k_cu_3044043c4cuda3std6ranges3__45__cpo9iter_swapE,@object
	.size		_ZN34_INTERNAL_dde397e5_4_k_cu_3044043c4cuda3std6ranges3__45__cpo9iter_swapE,(_ZN34_INTERNAL_dde397e5_4_k_cu_3044043c4cuda3std3__48unexpectE - _ZN34_INTERNAL_dde397e5_4_k_cu_3044043c4cuda3std6ranges3__45__cpo9iter_swapE)
_ZN34_INTERNAL_dde397e5_4_k_cu_3044043c4cuda3std6ranges3__45__cpo9iter_swapE:
	.zero		1
	.type		_ZN34_INTERNAL_dde397e5_4_k_cu_3044043c4cuda3std3__48unexpectE,@object
	.size		_ZN34_INTERNAL_dde397e5_4_k_cu_3044043c4cuda3std3__48unexpectE,(_ZN34_INTERNAL_dde397e5_4_k_cu_3044043c6thrust24THRUST_300001_SM_1000_NS6system6detail10sequential3seqE - _ZN34_INTERNAL_dde397e5_4_k_cu_3044043c4cuda3std3__48unexpectE)
_ZN34_INTERNAL_dde397e5_4_k_cu_3044043c4cuda3std3__48unexpectE:
	.zero		1
	.type		_ZN34_INTERNAL_dde397e5_4_k_cu_3044043c6thrust24THRUST_300001_SM_1000_NS6system6detail10sequential3seqE,@object
	.size		_ZN34_INTERNAL_dde397e5_4_k_cu_3044043c6thrust24THRUST_300001_SM_1000_NS6system6detail10sequential3seqE,(.L_29 - _ZN34_INTERNAL_dde397e5_4_k_cu_3044043c6thrust24THRUST_300001_SM_1000_NS6system6detail10sequential3seqE)
_ZN34_INTERNAL_dde397e5_4_k_cu_3044043c6thrust24THRUST_300001_SM_1000_NS6system6detail10sequential3seqE:
	.zero		1
.L_29:


//--------------------- .nv.constant0._ZN3cub18CUB_300001_SM_10006detail11EmptyKernelIvEEvv --------------------------
	.section	.nv.constant0._ZN3cub18CUB_300001_SM_10006detail11EmptyKernelIvEEvv,"a",@progbits
	.sectionflags	@""
	.align	4
.nv.constant0._ZN3cub18CUB_300001_SM_10006detail11EmptyKernelIvEEvv:
	.zero		896


//--------------------- .nv.constant0._Z4highI6__halfmEvPT_PT0_S2_S4_iiiiiii --------------------------
	.section	.nv.constant0._Z4highI6__halfmEvPT_PT0_S2_S4_iiiiiii,"a",@progbits
	.sectionflags	@""
	.align	4
.nv.constant0._Z4highI6__halfmEvPT_PT0_S2_S4_iiiiiii:
	.zero		956


//--------------------- .nv.constant0._Z4highIfmEvPT_PT0_S1_S3_iiiiiii --------------------------
	.section	.nv.constant0._Z4highIfmEvPT_PT0_S1_S3_iiiiiii,"a",@progbits
	.sectionflags	@""
	.align	4
.nv.constant0._Z4highIfmEvPT_PT0_S1_S3_iiiiiii:
	.zero		956


//--------------------- .nv.constant0._Z7gather1I6__halfmEvPT_PT0_S2_iiiii --------------------------
	.section	.nv.constant0._Z7gather1I6__halfmEvPT_PT0_S2_iiiii,"a",@progbits
	.sectionflags	@""
	.align	4
.nv.constant0._Z7gather1I6__halfmEvPT_PT0_S2_iiiii:
	.zero		940


//--------------------- .nv.constant0._Z10gather_bigIfmEvPT_PT0_S1_iiiii --------------------------
	.section	.nv.constant0._Z10gather_bigIfmEvPT_PT0_S1_iiiii,"a",@progbits
	.sectionflags	@""
	.align	4
.nv.constant0._Z10gather_bigIfmEvPT_PT0_S1_iiiii:
	.zero		940


//--------------------- SYMBOLS --------------------------

	.type		.nv.reservedSmem.offset0,@object
	.size		.nv.reservedSmem.offset0,0x4
